//
// Generated by NVIDIA NVVM Compiler
//
// Compiler Build ID: CL-36424714
// Cuda compilation tools, release 13.0, V13.0.88
// Based on NVVM 20.0.0
//

.version 9.0
.target sm_100
.address_size 64

	// .globl	_Z15convert_to_dbfsPff

.visible .entry _Z15convert_to_dbfsPff(
	.param .u64 .ptr .align 1 _Z15convert_to_dbfsPff_param_0,
	.param .f32 _Z15convert_to_dbfsPff_param_1
)
{
	.reg .pred 	%p<5>;
	.reg .b32 	%r<9>;
	.reg .b32 	%f<28>;
	.reg .b64 	%rd<5>;

	ld.param.u64 	%rd1, [_Z15convert_to_dbfsPff_param_0];
	ld.param.f32 	%f1, [_Z15convert_to_dbfsPff_param_1];
	cvta.to.global.u64 	%rd2, %rd1;
	mov.u32 	%r1, %ctaid.x;
	mov.u32 	%r2, %ntid.x;
	mov.u32 	%r3, %tid.x;
	mad.lo.s32 	%r4, %r1, %r2, %r3;
	mul.wide.u32 	%rd3, %r4, 4;
	add.s64 	%rd4, %rd2, %rd3;
	ld.global.f32 	%f2, [%rd4];
	div.rn.f32 	%f3, %f2, %f1;
	setp.lt.f32 	%p1, %f3, 0f00800000;
	mul.f32 	%f4, %f3, 0f4B000000;
	selp.f32 	%f5, %f4, %f3, %p1;
	selp.f32 	%f6, 0fC1B80000, 0f00000000, %p1;
	mov.b32 	%r5, %f5;
	add.s32 	%r6, %r5, -1059760811;
	and.b32  	%r7, %r6, -8388608;
	sub.s32 	%r8, %r5, %r7;
	mov.b32 	%f7, %r8;
	cvt.rn.f32.s32 	%f8, %r7;
	fma.rn.f32 	%f9, %f8, 0f34000000, %f6;
	add.f32 	%f10, %f7, 0fBF800000;
	fma.rn.f32 	%f11, %f10, 0fBE055027, 0f3E1039F6;
	fma.rn.f32 	%f12, %f11, %f10, 0fBDF8CDCC;
	fma.rn.f32 	%f13, %f12, %f10, 0f3E0F2955;
	fma.rn.f32 	%f14, %f13, %f10, 0fBE2AD8B9;
	fma.rn.f32 	%f15, %f14, %f10, 0f3E4CED0B;
	fma.rn.f32 	%f16, %f15, %f10, 0fBE7FFF22;
	fma.rn.f32 	%f17, %f16, %f10, 0f3EAAAA78;
	fma.rn.f32 	%f18, %f17, %f10, 0fBF000000;
	mul.f32 	%f19, %f10, %f18;
	fma.rn.f32 	%f20, %f19, %f10, %f10;
	fma.rn.f32 	%f21, %f9, 0f3F317218, %f20;
	setp.gt.u32 	%p2, %r5, 2139095039;
	fma.rn.f32 	%f22, %f5, 0f7F800000, 0f7F800000;
	selp.f32 	%f23, %f22, %f21, %p2;
	setp.eq.f32 	%p3, %f5, 0f00000000;
	mul.f32 	%f24, %f23, 0f3EDE5BD9;
	mul.f32 	%f25, %f24, 0f41A00000;
	selp.f32 	%f26, 0fFF800000, %f25, %p3;
	setp.lt.f32 	%p4, %f26, 0fC61C4000;
	selp.f32 	%f27, 0fC61C4000, %f26, %p4;
	st.global.f32 	[%rd4], %f27;
	ret;

}
	// .globl	_Z22update_density_heatmapP6float2Pfjjjjf
.visible .entry _Z22update_density_heatmapP6float2Pfjjjjf(
	.param .u64 .ptr .align 1 _Z22update_density_heatmapP6float2Pfjjjjf_param_0,
	.param .u64 .ptr .align 1 _Z22update_density_heatmapP6float2Pfjjjjf_param_1,
	.param .u32 _Z22update_density_heatmapP6float2Pfjjjjf_param_2,
	.param .u32 _Z22update_density_heatmapP6float2Pfjjjjf_param_3,
	.param .u32 _Z22update_density_heatmapP6float2Pfjjjjf_param_4,
	.param .u32 _Z22update_density_heatmapP6float2Pfjjjjf_param_5,
	.param .f32 _Z22update_density_heatmapP6float2Pfjjjjf_param_6
)
{
	.reg .pred 	%p<70>;
	.reg .b32 	%r<14>;
	.reg .b32 	%f<165>;
	.reg .b64 	%rd<117>;

	ld.param.u64 	%rd35, [_Z22update_density_heatmapP6float2Pfjjjjf_param_0];
	ld.param.u64 	%rd36, [_Z22update_density_heatmapP6float2Pfjjjjf_param_1];
	ld.param.u32 	%r3, [_Z22update_density_heatmapP6float2Pfjjjjf_param_2];
	ld.param.u32 	%r4, [_Z22update_density_heatmapP6float2Pfjjjjf_param_3];
	ld.param.u32 	%r5, [_Z22update_density_heatmapP6float2Pfjjjjf_param_4];
	ld.param.u32 	%r6, [_Z22update_density_heatmapP6float2Pfjjjjf_param_5];
	ld.param.f32 	%f77, [_Z22update_density_heatmapP6float2Pfjjjjf_param_6];
	cvta.to.global.u64 	%rd1, %rd36;
	mov.u32 	%r7, %ctaid.x;
	mov.u32 	%r8, %ntid.x;
	mov.u32 	%r9, %tid.x;
	mad.lo.s32 	%r1, %r7, %r8, %r9;
	mov.u32 	%r10, %ctaid.y;
	mov.u32 	%r11, %ntid.y;
	mov.u32 	%r12, %tid.y;
	mad.lo.s32 	%r2, %r10, %r11, %r12;
	cvt.u64.u32 	%rd2, %r5;
	setp.eq.s32 	%p1, %r5, 0;
	mov.f32 	%f123, 0f00000000;
	mov.f32 	%f124, %f123;
	@%p1 bra 	$L__BB1_41;
	cvt.rn.f32.u32 	%f81, %r2;
	neg.f32 	%f82, %f81;
	mul.f32 	%f83, %f77, %f82;
	cvt.u64.u32 	%rd3, %r3;
	cvt.u64.u32 	%rd4, %r1;
	mul.f32 	%f1, %f83, 0f3F733333;
	mul.f32 	%f2, %f83, 0f3F866666;
	cvt.u64.u32 	%rd5, %r6;
	and.b64  	%rd6, %rd2, 7;
	setp.lt.u32 	%p2, %r5, 8;
	mov.f32 	%f124, 0f00000000;
	mov.b64 	%rd115, 0;
	mov.f32 	%f123, %f124;
	@%p2 bra 	$L__BB1_20;
	and.b64  	%rd115, %rd2, 4294967288;
	add.s64 	%rd112, %rd5, -7;
	neg.s64 	%rd9, %rd115;
	shl.b64 	%rd39, %rd4, 2;
	add.s64 	%rd111, %rd1, %rd39;
	shl.b64 	%rd11, %rd3, 2;
	mov.f32 	%f124, 0f00000000;
	mov.b64 	%rd113, 0;
$L__BB1_3:
	.pragma "nounroll";
	ld.global.f32 	%f85, [%rd111];
	setp.leu.f32 	%p3, %f1, %f85;
	setp.geu.f32 	%p4, %f2, %f85;
	or.pred  	%p5, %p3, %p4;
	@%p5 bra 	$L__BB1_5;
	add.f32 	%f124, %f124, 0f3F800000;
	setp.gt.u64 	%p6, %rd113, %rd5;
	selp.b64 	%rd40, %rd2, 0, %p6;
	add.s64 	%rd41, %rd40, %rd112;
	add.s64 	%rd42, %rd41, 7;
	cvt.rn.f32.u64 	%f86, %rd42;
	add.f32 	%f123, %f123, %f86;
$L__BB1_5:
	add.s64 	%rd15, %rd111, %rd11;
	ld.global.f32 	%f87, [%rd15];
	setp.leu.f32 	%p7, %f1, %f87;
	setp.geu.f32 	%p8, %f2, %f87;
	or.pred  	%p9, %p7, %p8;
	@%p9 bra 	$L__BB1_7;
	add.f32 	%f124, %f124, 0f3F800000;
	setp.lt.u64 	%p10, %rd113, %rd5;
	selp.b64 	%rd43, 0, %rd2, %p10;
	add.s64 	%rd44, %rd43, %rd112;
	add.s64 	%rd45, %rd44, 6;
	cvt.rn.f32.u64 	%f88, %rd45;
	add.f32 	%f123, %f123, %f88;
$L__BB1_7:
	add.s64 	%rd16, %rd15, %rd11;
	ld.global.f32 	%f89, [%rd16];
	setp.leu.f32 	%p11, %f1, %f89;
	setp.geu.f32 	%p12, %f2, %f89;
	or.pred  	%p13, %p11, %p12;
	@%p13 bra 	$L__BB1_9;
	add.s64 	%rd46, %rd113, 2;
	add.f32 	%f124, %f124, 0f3F800000;
	setp.gt.u64 	%p14, %rd46, %rd5;
	selp.b64 	%rd47, %rd2, 0, %p14;
	add.s64 	%rd48, %rd47, %rd112;
	add.s64 	%rd49, %rd48, 5;
	cvt.rn.f32.u64 	%f90, %rd49;
	add.f32 	%f123, %f123, %f90;
$L__BB1_9:
	add.s64 	%rd17, %rd16, %rd11;
	ld.global.f32 	%f91, [%rd17];
	setp.leu.f32 	%p15, %f1, %f91;
	setp.geu.f32 	%p16, %f2, %f91;
	or.pred  	%p17, %p15, %p16;
	@%p17 bra 	$L__BB1_11;
	add.s64 	%rd50, %rd113, 3;
	add.f32 	%f124, %f124, 0f3F800000;
	setp.gt.u64 	%p18, %rd50, %rd5;
	selp.b64 	%rd51, %rd2, 0, %p18;
	add.s64 	%rd52, %rd51, %rd112;
	add.s64 	%rd53, %rd52, 4;
	cvt.rn.f32.u64 	%f92, %rd53;
	add.f32 	%f123, %f123, %f92;
$L__BB1_11:
	add.s64 	%rd18, %rd17, %rd11;
	ld.global.f32 	%f93, [%rd18];
	setp.leu.f32 	%p19, %f1, %f93;
	setp.geu.f32 	%p20, %f2, %f93;
	or.pred  	%p21, %p19, %p20;
	@%p21 bra 	$L__BB1_13;
	add.s64 	%rd54, %rd113, 4;
	add.f32 	%f124, %f124, 0f3F800000;
	setp.gt.u64 	%p22, %rd54, %rd5;
	selp.b64 	%rd55, %rd2, 0, %p22;
	add.s64 	%rd56, %rd55, %rd112;
	add.s64 	%rd57, %rd56, 3;
	cvt.rn.f32.u64 	%f94, %rd57;
	add.f32 	%f123, %f123, %f94;
$L__BB1_13:
	add.s64 	%rd19, %rd18, %rd11;
	ld.global.f32 	%f95, [%rd19];
	setp.leu.f32 	%p23, %f1, %f95;
	setp.geu.f32 	%p24, %f2, %f95;
	or.pred  	%p25, %p23, %p24;
	@%p25 bra 	$L__BB1_15;
	add.s64 	%rd58, %rd113, 5;
	add.f32 	%f124, %f124, 0f3F800000;
	setp.gt.u64 	%p26, %rd58, %rd5;
	selp.b64 	%rd59, %rd2, 0, %p26;
	add.s64 	%rd60, %rd59, %rd112;
	add.s64 	%rd61, %rd60, 2;
	cvt.rn.f32.u64 	%f96, %rd61;
	add.f32 	%f123, %f123, %f96;
$L__BB1_15:
	add.s64 	%rd20, %rd19, %rd11;
	ld.global.f32 	%f97, [%rd20];
	setp.leu.f32 	%p27, %f1, %f97;
	setp.geu.f32 	%p28, %f2, %f97;
	or.pred  	%p29, %p27, %p28;
	@%p29 bra 	$L__BB1_17;
	add.s64 	%rd62, %rd113, 6;
	add.f32 	%f124, %f124, 0f3F800000;
	setp.gt.u64 	%p30, %rd62, %rd5;
	selp.b64 	%rd63, %rd2, 0, %p30;
	add.s64 	%rd64, %rd63, %rd112;
	add.s64 	%rd65, %rd64, 1;
	cvt.rn.f32.u64 	%f98, %rd65;
	add.f32 	%f123, %f123, %f98;
$L__BB1_17:
	add.s64 	%rd66, %rd20, %rd11;
	ld.global.f32 	%f99, [%rd66];
	setp.leu.f32 	%p31, %f1, %f99;
	setp.geu.f32 	%p32, %f2, %f99;
	or.pred  	%p33, %p31, %p32;
	@%p33 bra 	$L__BB1_19;
	add.s64 	%rd67, %rd113, 7;
	add.f32 	%f124, %f124, 0f3F800000;
	setp.gt.u64 	%p34, %rd67, %rd5;
	selp.b64 	%rd68, %rd2, 0, %p34;
	add.s64 	%rd69, %rd68, %rd112;
	cvt.rn.f32.u64 	%f100, %rd69;
	add.f32 	%f123, %f123, %f100;
$L__BB1_19:
	add.s64 	%rd113, %rd113, 8;
	add.s64 	%rd112, %rd112, -8;
	add.s64 	%rd70, %rd9, %rd113;
	shl.b64 	%rd71, %rd3, 5;
	add.s64 	%rd111, %rd111, %rd71;
	setp.ne.s64 	%p35, %rd70, 0;
	@%p35 bra 	$L__BB1_3;
$L__BB1_20:
	setp.eq.s64 	%p36, %rd6, 0;
	@%p36 bra 	$L__BB1_41;
	and.b64  	%rd25, %rd2, 3;
	setp.lt.u64 	%p37, %rd6, 4;
	@%p37 bra 	$L__BB1_31;
	mad.lo.s64 	%rd72, %rd115, %rd3, %rd4;
	shl.b64 	%rd73, %rd72, 2;
	add.s64 	%rd26, %rd1, %rd73;
	ld.global.f32 	%f102, [%rd26];
	setp.leu.f32 	%p38, %f1, %f102;
	setp.geu.f32 	%p39, %f2, %f102;
	or.pred  	%p40, %p38, %p39;
	@%p40 bra 	$L__BB1_24;
	add.f32 	%f124, %f124, 0f3F800000;
	setp.gt.u64 	%p41, %rd115, %rd5;
	selp.b64 	%rd74, %rd2, 0, %p41;
	add.s64 	%rd75, %rd74, %rd5;
	sub.s64 	%rd76, %rd75, %rd115;
	cvt.rn.f32.u64 	%f103, %rd76;
	add.f32 	%f123, %f123, %f103;
$L__BB1_24:
	shl.b64 	%rd27, %rd3, 2;
	add.s64 	%rd28, %rd26, %rd27;
	ld.global.f32 	%f104, [%rd28];
	setp.leu.f32 	%p42, %f1, %f104;
	setp.geu.f32 	%p43, %f2, %f104;
	or.pred  	%p44, %p42, %p43;
	@%p44 bra 	$L__BB1_26;
	not.b64 	%rd77, %rd115;
	add.f32 	%f124, %f124, 0f3F800000;
	setp.lt.u64 	%p45, %rd115, %rd5;
	selp.b64 	%rd78, 0, %rd2, %p45;
	add.s64 	%rd79, %rd78, %rd5;
	add.s64 	%rd80, %rd79, %rd77;
	cvt.rn.f32.u64 	%f105, %rd80;
	add.f32 	%f123, %f123, %f105;
$L__BB1_26:
	add.s64 	%rd29, %rd28, %rd27;
	ld.global.f32 	%f106, [%rd29];
	setp.leu.f32 	%p46, %f1, %f106;
	setp.geu.f32 	%p47, %f2, %f106;
	or.pred  	%p48, %p46, %p47;
	@%p48 bra 	$L__BB1_28;
	add.s64 	%rd81, %rd115, 2;
	add.f32 	%f124, %f124, 0f3F800000;
	setp.gt.u64 	%p49, %rd81, %rd5;
	selp.b64 	%rd82, %rd2, 0, %p49;
	add.s64 	%rd83, %rd82, %rd5;
	sub.s64 	%rd84, %rd83, %rd81;
	cvt.rn.f32.u64 	%f107, %rd84;
	add.f32 	%f123, %f123, %f107;
$L__BB1_28:
	add.s64 	%rd85, %rd29, %rd27;
	ld.global.f32 	%f108, [%rd85];
	setp.leu.f32 	%p50, %f1, %f108;
	setp.geu.f32 	%p51, %f2, %f108;
	or.pred  	%p52, %p50, %p51;
	@%p52 bra 	$L__BB1_30;
	add.s64 	%rd86, %rd115, 3;
	add.f32 	%f124, %f124, 0f3F800000;
	setp.gt.u64 	%p53, %rd86, %rd5;
	selp.b64 	%rd87, %rd2, 0, %p53;
	add.s64 	%rd88, %rd87, %rd5;
	sub.s64 	%rd89, %rd88, %rd86;
	cvt.rn.f32.u64 	%f109, %rd89;
	add.f32 	%f123, %f123, %f109;
$L__BB1_30:
	add.s64 	%rd115, %rd115, 4;
$L__BB1_31:
	setp.eq.s64 	%p54, %rd25, 0;
	@%p54 bra 	$L__BB1_41;
	setp.eq.s64 	%p55, %rd25, 1;
	@%p55 bra 	$L__BB1_38;
	mad.lo.s64 	%rd90, %rd115, %rd3, %rd4;
	shl.b64 	%rd91, %rd90, 2;
	add.s64 	%rd32, %rd1, %rd91;
	ld.global.f32 	%f111, [%rd32];
	setp.leu.f32 	%p56, %f1, %f111;
	setp.geu.f32 	%p57, %f2, %f111;
	or.pred  	%p58, %p56, %p57;
	@%p58 bra 	$L__BB1_35;
	add.f32 	%f124, %f124, 0f3F800000;
	setp.gt.u64 	%p59, %rd115, %rd5;
	selp.b64 	%rd92, %rd2, 0, %p59;
	add.s64 	%rd93, %rd92, %rd5;
	sub.s64 	%rd94, %rd93, %rd115;
	cvt.rn.f32.u64 	%f112, %rd94;
	add.f32 	%f123, %f123, %f112;
$L__BB1_35:
	shl.b64 	%rd95, %rd3, 2;
	add.s64 	%rd96, %rd32, %rd95;
	ld.global.f32 	%f113, [%rd96];
	setp.leu.f32 	%p60, %f1, %f113;
	setp.geu.f32 	%p61, %f2, %f113;
	or.pred  	%p62, %p60, %p61;
	@%p62 bra 	$L__BB1_37;
	not.b64 	%rd97, %rd115;
	add.f32 	%f124, %f124, 0f3F800000;
	setp.lt.u64 	%p63, %rd115, %rd5;
	selp.b64 	%rd98, 0, %rd2, %p63;
	add.s64 	%rd99, %rd98, %rd5;
	add.s64 	%rd100, %rd99, %rd97;
	cvt.rn.f32.u64 	%f114, %rd100;
	add.f32 	%f123, %f123, %f114;
$L__BB1_37:
	add.s64 	%rd115, %rd115, 2;
$L__BB1_38:
	and.b64  	%rd101, %rd2, 1;
	setp.eq.b64 	%p64, %rd101, 1;
	not.pred 	%p65, %p64;
	@%p65 bra 	$L__BB1_41;
	mad.lo.s64 	%rd102, %rd115, %rd3, %rd4;
	shl.b64 	%rd103, %rd102, 2;
	add.s64 	%rd104, %rd1, %rd103;
	ld.global.f32 	%f115, [%rd104];
	setp.leu.f32 	%p66, %f1, %f115;
	setp.geu.f32 	%p67, %f2, %f115;
	or.pred  	%p68, %p66, %p67;
	@%p68 bra 	$L__BB1_41;
	add.f32 	%f124, %f124, 0f3F800000;
	setp.gt.u64 	%p69, %rd115, %rd5;
	selp.b64 	%rd105, %rd2, 0, %p69;
	add.s64 	%rd106, %rd105, %rd5;
	sub.s64 	%rd107, %rd106, %rd115;
	cvt.rn.f32.u64 	%f116, %rd107;
	add.f32 	%f123, %f123, %f116;
$L__BB1_41:
	cvta.to.global.u64 	%rd108, %rd35;
	mad.lo.s32 	%r13, %r4, %r1, %r2;
	cvt.rn.f32.u32 	%f117, %r5;
	div.rn.f32 	%f118, %f124, %f117;
	mul.wide.u32 	%rd109, %r13, 8;
	add.s64 	%rd110, %rd108, %rd109;
	div.rn.f32 	%f119, %f123, %f117;
	div.rn.f32 	%f120, %f119, %f117;
	st.global.v2.f32 	[%rd110], {%f118, %f120};
	ret;

}


// ===== COMPILED SASS (sm_100) =====

	.target	sm_100

	.elftype	@"ET_EXEC"


//--------------------- .note.nv.tkinfo           --------------------------
	.section	.note.nv.tkinfo,"",@"SHT_NOTE"
	.sectionflags	@"SHF_NOTE_NV_TKINFO"
	.tkinfo
        /*0018*/ 	.word	0x00000002
        /*0030*/ 	.string	""
        /*0030*/ 	.string	"ptxas"
        /*0030*/ 	.string	"Cuda compilation tools, release 13.0, V13.0.88"
        /*0030*/ 	.string	"Build cuda_13.0.r13.0/compiler.36424714_0"
        /*0030*/ 	.string	"-arch sm_100 -m 64 "



//--------------------- .note.nv.cuinfo           --------------------------
	.section	.note.nv.cuinfo,"",@"SHT_NOTE"
	.sectionflags	@"SHF_NOTE_NV_CUINFO"
        /*0018*/ 	.short	0x0002
        /*001a*/ 	.short	0x0064
        /*001c*/ 	.short	0x0082
	.zero		2


//--------------------- .nv.info                  --------------------------
	.section	.nv.info,"",@"SHT_CUDA_INFO"
	.align	4


	//----- nvinfo : EIATTR_REGCOUNT
	.align		4
        /*0000*/ 	.byte	0x04, 0x2f
        /*0002*/ 	.short	(.L_1 - .L_0)
	.align		4
.L_0:
        /*0004*/ 	.word	index@(_Z15convert_to_dbfsPff)
        /*0008*/ 	.word	0x00000010


	//----- nvinfo : EIATTR_FRAME_SIZE
	.align		4
.L_1:
        /*000c*/ 	.byte	0x04, 0x11
        /*000e*/ 	.short	(.L_3 - .L_2)
	.align		4
.L_2:
        /*0010*/ 	.word	index@($__internal_1_$__cuda_sm3x_div_rn_noftz_f32_slowpath)
        /*0014*/ 	.word	0x00000000


	//----- nvinfo : EIATTR_FRAME_SIZE
	.align		4
.L_3:
        /*0018*/ 	.byte	0x04, 0x11
        /*001a*/ 	.short	(.L_5 - .L_4)
	.align		4
.L_4:
        /*001c*/ 	.word	index@(_Z15convert_to_dbfsPff)
        /*0020*/ 	.word	0x00000000


	//----- nvinfo : EIATTR_REGCOUNT
	.align		4
.L_5:
        /*0024*/ 	.byte	0x04, 0x2f
        /*0026*/ 	.short	(.L_7 - .L_6)
	.align		4
.L_6:
        /*0028*/ 	.word	index@(_Z22update_density_heatmapP6float2Pfjjjjf)
        /*002c*/ 	.word	0x00000023


	//----- nvinfo : EIATTR_FRAME_SIZE
	.align		4
.L_7:
        /*0030*/ 	.byte	0x04, 0x11
        /*0032*/ 	.short	(.L_9 - .L_8)
	.align		4
.L_8:
        /*0034*/ 	.word	index@($__internal_0_$__cuda_sm3x_div_rn_noftz_f32_slowpath)
        /*0038*/ 	.word	0x00000000


	//----- nvinfo : EIATTR_FRAME_SIZE
	.align		4
.L_9:
        /*003c*/ 	.byte	0x04, 0x11
        /*003e*/ 	.short	(.L_11 - .L_10)
	.align		4
.L_10:
        /*0040*/ 	.word	index@(_Z22update_density_heatmapP6float2Pfjjjjf)
        /*0044*/ 	.word	0x00000000


	//----- nvinfo : EIATTR_MIN_STACK_SIZE
	.align		4
.L_11:
        /*0048*/ 	.byte	0x04, 0x12
        /*004a*/ 	.short	(.L_13 - .L_12)
	.align		4
.L_12:
        /*004c*/ 	.word	index@(_Z22update_density_heatmapP6float2Pfjjjjf)
        /*0050*/ 	.word	0x00000000


	//----- nvinfo : EIATTR_MIN_STACK_SIZE
	.align		4
.L_13:
        /*0054*/ 	.byte	0x04, 0x12
        /*0056*/ 	.short	(.L_15 - .L_14)
	.align		4
.L_14:
        /*0058*/ 	.word	index@(_Z15convert_to_dbfsPff)
        /*005c*/ 	.word	0x00000000
.L_15:


//--------------------- .nv.compat                --------------------------
	.section	.nv.compat,"",@"SHT_CUDA_COMPAT_INFO"
	.align	4
        /*0000*/ 	.byte	0x02, 0x09, 0x00, 0x00, 0x02, 0x02, 0x01, 0x00, 0x02, 0x05, 0x05, 0x00, 0x03, 0x07, 0x01, 0x01
        /*0010*/ 	.byte	0x02, 0x03, 0x00, 0x00, 0x02, 0x06, 0x01, 0x00, 0x04, 0x0b, 0x08, 0x00, 0x01, 0x00, 0x00, 0x00
        /*0020*/ 	.byte	0x00, 0x00, 0x00, 0x00


//--------------------- .nv.info._Z22update_density_heatmapP6float2Pfjjjjf --------------------------
	.section	.nv.info._Z22update_density_heatmapP6float2Pfjjjjf,"",@"SHT_CUDA_INFO"
	.sectionflags	@""
	.align	4


	//----- nvinfo : EIATTR_CUDA_API_VERSION
	.align		4
        /*0000*/ 	.byte	0x04, 0x37
        /*0002*/ 	.short	(.L_17 - .L_16)
.L_16:
        /*0004*/ 	.word	0x00000082


	//----- nvinfo : EIATTR_KPARAM_INFO
	.align		4
.L_17:
        /*0008*/ 	.byte	0x04, 0x17
        /*000a*/ 	.short	(.L_19 - .L_18)
.L_18:
        /*000c*/ 	.word	0x00000000
        /*0010*/ 	.short	0x0006
        /*0012*/ 	.short	0x0020
        /*0014*/ 	.byte	0x00, 0xf0, 0x11, 0x00


	//----- nvinfo : EIATTR_KPARAM_INFO
	.align		4
.L_19:
        /*0018*/ 	.byte	0x04, 0x17
        /*001a*/ 	.short	(.L_21 - .L_20)
.L_20:
        /*001c*/ 	.word	0x00000000
        /*0020*/ 	.short	0x0005
        /*0022*/ 	.short	0x001c
        /*0024*/ 	.byte	0x00, 0xf0, 0x11, 0x00


	//----- nvinfo : EIATTR_KPARAM_INFO
	.align		4
.L_21:
        /*0028*/ 	.byte	0x04, 0x17
        /*002a*/ 	.short	(.L_23 - .L_22)
.L_22:
        /*002c*/ 	.word	0x00000000
        /*0030*/ 	.short	0x0004
        /*0032*/ 	.short	0x0018
        /*0034*/ 	.byte	0x00, 0xf0, 0x11, 0x00


	//----- nvinfo : EIATTR_KPARAM_INFO
	.align		4
.L_23:
        /*0038*/ 	.byte	0x04, 0x17
        /*003a*/ 	.short	(.L_25 - .L_24)
.L_24:
        /*003c*/ 	.word	0x00000000
        /*0040*/ 	.short	0x0003
        /*0042*/ 	.short	0x0014
        /*0044*/ 	.byte	0x00, 0xf0, 0x11, 0x00


	//----- nvinfo : EIATTR_KPARAM_INFO
	.align		4
.L_25:
        /*0048*/ 	.byte	0x04, 0x17
        /*004a*/ 	.short	(.L_27 - .L_26)
.L_26:
        /*004c*/ 	.word	0x00000000
        /*0050*/ 	.short	0x0002
        /*0052*/ 	.short	0x0010
        /*0054*/ 	.byte	0x00, 0xf0, 0x11, 0x00


	//----- nvinfo : EIATTR_KPARAM_INFO
	.align		4
.L_27:
        /*0058*/ 	.byte	0x04, 0x17
        /*005a*/ 	.short	(.L_29 - .L_28)
.L_28:
        /*005c*/ 	.word	0x00000000
        /*0060*/ 	.short	0x0001
        /*0062*/ 	.short	0x0008
        /*0064*/ 	.byte	0x00, 0xf5, 0x21, 0x00


	//----- nvinfo : EIATTR_KPARAM_INFO
	.align		4
.L_29:
        /*0068*/ 	.byte	0x04, 0x17
        /*006a*/ 	.short	(.L_31 - .L_30)
.L_30:
        /*006c*/ 	.word	0x00000000
        /*0070*/ 	.short	0x0000
        /*0072*/ 	.short	0x0000
        /*0074*/ 	.byte	0x00, 0xf5, 0x21, 0x00


	//----- nvinfo : EIATTR_SPARSE_MMA_MASK
	.align		4
.L_31:
        /*0078*/ 	.byte	0x03, 0x50
        /*007a*/ 	.short	0x0000


	//----- nvinfo : EIATTR_MAXREG_COUNT
	.align		4
        /*007c*/ 	.byte	0x03, 0x1b
        /*007e*/ 	.short	0x00ff


	//----- nvinfo : EIATTR_MERCURY_ISA_VERSION
	.align		4
        /*0080*/ 	.byte	0x03, 0x5f
        /*0082*/ 	.short	0x0101


	//----- nvinfo : EIATTR_VRC_CTA_INIT_COUNT
	.align		4
        /*0084*/ 	.byte	0x02, 0x4a
	.zero		1
	.zero		1


	//----- nvinfo : EIATTR_EXIT_INSTR_OFFSETS
	.align		4
        /*0088*/ 	.byte	0x04, 0x1c
        /*008a*/ 	.short	(.L_33 - .L_32)


	//   ....[0]....
.L_32:
        /*008c*/ 	.word	0x00001850


	//----- nvinfo : EIATTR_CRS_STACK_SIZE
	.align		4
.L_33:
        /*0090*/ 	.byte	0x04, 0x1e
        /*0092*/ 	.short	(.L_35 - .L_34)
.L_34:
        /*0094*/ 	.word	0x00000000


	//----- nvinfo : EIATTR_CBANK_PARAM_SIZE
	.align		4
.L_35:
        /*0098*/ 	.byte	0x03, 0x19
        /*009a*/ 	.short	0x0024


	//----- nvinfo : EIATTR_PARAM_CBANK
	.align		4
        /*009c*/ 	.byte	0x04, 0x0a
        /*009e*/ 	.short	(.L_37 - .L_36)
	.align		4
.L_36:
        /*00a0*/ 	.word	index@(.nv.constant0._Z22update_density_heatmapP6float2Pfjjjjf)
        /*00a4*/ 	.short	0x0380
        /*00a6*/ 	.short	0x0024


	//----- nvinfo : EIATTR_SW_WAR
	.align		4
.L_37:
        /*00a8*/ 	.byte	0x04, 0x36
        /*00aa*/ 	.short	(.L_39 - .L_38)
.L_38:
        /*00ac*/ 	.word	0x00000008
.L_39:


//--------------------- .nv.info._Z15convert_to_dbfsPff --------------------------
	.section	.nv.info._Z15convert_to_dbfsPff,"",@"SHT_CUDA_INFO"
	.sectionflags	@""
	.align	4


	//----- nvinfo : EIATTR_CUDA_API_VERSION
	.align		4
        /*0000*/ 	.byte	0x04, 0x37
        /*0002*/ 	.short	(.L_41 - .L_40)
.L_40:
        /*0004*/ 	.word	0x00000082


	//----- nvinfo : EIATTR_KPARAM_INFO
	.align		4
.L_41:
        /*0008*/ 	.byte	0x04, 0x17
        /*000a*/ 	.short	(.L_43 - .L_42)
.L_42:
        /*000c*/ 	.word	0x00000000
        /*0010*/ 	.short	0x0001
        /*0012*/ 	.short	0x0008
        /*0014*/ 	.byte	0x00, 0xf0, 0x11, 0x00


	//----- nvinfo : EIATTR_KPARAM_INFO
	.align		4
.L_43:
        /*0018*/ 	.byte	0x04, 0x17
        /*001a*/ 	.short	(.L_45 - .L_44)
.L_44:
        /*001c*/ 	.word	0x00000000
        /*0020*/ 	.short	0x0000
        /*0022*/ 	.short	0x0000
        /*0024*/ 	.byte	0x00, 0xf5, 0x21, 0x00


	//----- nvinfo : EIATTR_SPARSE_MMA_MASK
	.align		4
.L_45:
        /*0028*/ 	.byte	0x03, 0x50
        /*002a*/ 	.short	0x0000


	//----- nvinfo : EIATTR_MAXREG_COUNT
	.align		4
        /*002c*/ 	.byte	0x03, 0x1b
        /*002e*/ 	.short	0x00ff


	//----- nvinfo : EIATTR_MERCURY_ISA_VERSION
	.align		4
        /*0030*/ 	.byte	0x03, 0x5f
        /*0032*/ 	.short	0x0101


	//----- nvinfo : EIATTR_VRC_CTA_INIT_COUNT
	.align		4
        /*0034*/ 	.byte	0x02, 0x4a
	.zero		1
	.zero		1


	//----- nvinfo : EIATTR_EXIT_INSTR_OFFSETS
	.align		4
        /*0038*/ 	.byte	0x04, 0x1c
        /*003a*/ 	.short	(.L_47 - .L_46)


	//   ....[0]....
.L_46:
        /*003c*/ 	.word	0x00000360


	//----- nvinfo : EIATTR_CRS_STACK_SIZE
	.align		4
.L_47:
        /*0040*/ 	.byte	0x04, 0x1e
        /*0042*/ 	.short	(.L_49 - .L_48)
.L_48:
        /*0044*/ 	.word	0x00000000


	//----- nvinfo : EIATTR_CBANK_PARAM_SIZE
	.align		4
.L_49:
        /*0048*/ 	.byte	0x03, 0x19
        /*004a*/ 	.short	0x000c


	//----- nvinfo : EIATTR_PARAM_CBANK
	.align		4
        /*004c*/ 	.byte	0x04, 0x0a
        /*004e*/ 	.short	(.L_51 - .L_50)
	.align		4
.L_50:
        /*0050*/ 	.word	index@(.nv.constant0._Z15convert_to_dbfsPff)
        /*0054*/ 	.short	0x0380
        /*0056*/ 	.short	0x000c


	//----- nvinfo : EIATTR_SW_WAR
	.align		4
.L_51:
        /*0058*/ 	.byte	0x04, 0x36
        /*005a*/ 	.short	(.L_53 - .L_52)
.L_52:
        /*005c*/ 	.word	0x00000008
.L_53:


//--------------------- .nv.callgraph             --------------------------
	.section	.nv.callgraph,"",@"SHT_CUDA_CALLGRAPH"
	.align	4
	.sectionentsize	8
	.align		4
        /*0000*/ 	.word	0x00000000
	.align		4
        /*0004*/ 	.word	0xffffffff
	.align		4
        /*0008*/ 	.word	0x00000000
	.align		4
        /*000c*/ 	.word	0xfffffffe
	.align		4
        /*0010*/ 	.word	0x00000000
	.align		4
        /*0014*/ 	.word	0xfffffffd
	.align		4
        /*0018*/ 	.word	0x00000000
	.align		4
        /*001c*/ 	.word	0xfffffffc


//--------------------- .text._Z22update_density_heatmapP6float2Pfjjjjf --------------------------
	.section	.text._Z22update_density_heatmapP6float2Pfjjjjf,"ax",@progbits
	.align	128
        .global         _Z22update_density_heatmapP6float2Pfjjjjf
        .type           _Z22update_density_heatmapP6float2Pfjjjjf,@function
        .size           _Z22update_density_heatmapP6float2Pfjjjjf,(.L_x_44 - _Z22update_density_heatmapP6float2Pfjjjjf)
        .other          _Z22update_density_heatmapP6float2Pfjjjjf,@"STO_CUDA_ENTRY STV_DEFAULT"
_Z22update_density_heatmapP6float2Pfjjjjf:
.text._Z22update_density_heatmapP6float2Pfjjjjf:
[----:B------:R-:W-:Y:S01]  /*0000*/  LDC R1, c[0x0][0x37c] ;  /* 0x0000df00ff017b82 */ /* 0x000fe20000000800 */
[----:B------:R-:W0:Y:S01]  /*0010*/  S2R R3, SR_TID.Y ;  /* 0x0000000000037919 */ /* 0x000e220000002200 */
[----:B------:R-:W1:Y:S06]  /*0020*/  LDCU UR5, c[0x0][0x398] ;  /* 0x00007300ff0577ac */ /* 0x000e6c0008000800 */
[----:B------:R-:W2:Y:S01]  /*0030*/  LDC R18, c[0x0][0x360] ;  /* 0x0000d800ff127b82 */ /* 0x000ea20000000800 */
[----:B------:R-:W2:Y:S01]  /*0040*/  S2R R19, SR_TID.X ;  /* 0x0000000000137919 */ /* 0x000ea20000002100 */
[----:B------:R-:W3:Y:S06]  /*0050*/  LDCU.64 UR6, c[0x0][0x358] ;  /* 0x00006b00ff0677ac */ /* 0x000eec0008000a00 */
[----:B------:R-:W0:Y:S08]  /*0060*/  S2UR UR8, SR_CTAID.Y ;  /* 0x00000000000879c3 */ /* 0x000e300000002600 */
[----:B------:R-:W0:Y:S01]  /*0070*/  LDC R0, c[0x0][0x364] ;  /* 0x0000d900ff007b82 */ /* 0x000e220000000800 */
[----:B-1----:R-:W-:-:S07]  /*0080*/  UISETP.NE.AND UP0, UPT, UR5, URZ, UPT ;  /* 0x000000ff0500728c */ /* 0x002fce000bf05270 */
[----:B------:R-:W2:Y:S01]  /*0090*/  S2UR UR4, SR_CTAID.X ;  /* 0x00000000000479c3 */ /* 0x000ea20000002500 */
[----:B0-----:R-:W-:Y:S01]  /*00a0*/  IMAD R0, R0, UR8, R3 ;  /* 0x0000000800007c24 */ /* 0x001fe2000f8e0203 */
[----:B------:R-:W-:Y:S01]  /*00b0*/  CS2R R2, SRZ ;  /* 0x0000000000027805 */ /* 0x000fe2000001ff00 */
[----:B--2---:R-:W-:Y:S01]  /*00c0*/  IMAD R18, R18, UR4, R19 ;  /* 0x0000000412127c24 */ /* 0x004fe2000f8e0213 */
[----:B---3--:R-:W-:Y:S06]  /*00d0*/  BRA.U !UP0, `(.L_x_0) ;  /* 0x0000001508187547 */ /* 0x008fec000b800000 */
[----:B------:R-:W0:Y:S01]  /*00e0*/  LDCU UR4, c[0x0][0x3a0] ;  /* 0x00007400ff0477ac */ /* 0x000e220008000800 */
[----:B------:R-:W-:Y:S02]  /*00f0*/  I2FP.F32.U32 R2, R0 ;  /* 0x0000000000027245 */ /* 0x000fe40000201000 */
[----:B------:R-:W-:Y:S01]  /*0100*/  CS2R R4, SRZ ;  /* 0x0000000000047805 */ /* 0x000fe2000001ff00 */
[----:B------:R-:W-:Y:S02]  /*0110*/  UISETP.GE.U32.AND UP0, UPT, UR5, 0x8, UPT ;  /* 0x000000080500788c */ /* 0x000fe4000bf06070 */
[----:B------:R-:W-:Y:S01]  /*0120*/  ULOP3.LUT UR9, UR5, 0x7, URZ, 0xc0, !UPT ;  /* 0x0000000705097892 */ /* 0x000fe2000f8ec0ff */
[----:B0-----:R-:W-:Y:S01]  /*0130*/  FMUL R7, R2, -UR4 ;  /* 0x8000000402077c20 */ /* 0x001fe20008400000 */
[----:B------:R-:W-:-:S03]  /*0140*/  CS2R R2, SRZ ;  /* 0x0000000000027805 */ /* 0x000fc6000001ff00 */
[C---:B------:R-:W-:Y:S01]  /*0150*/  FMUL R6, R7.reuse, 0.94999998807907104492 ;  /* 0x3f73333307067820 */ /* 0x040fe20000400000 */
[----:B------:R-:W-:Y:S01]  /*0160*/  FMUL R7, R7, 1.0499999523162841797 ;  /* 0x3f86666607077820 */ /* 0x000fe20000400000 */
[----:B------:R-:W-:Y:S06]  /*0170*/  BRA.U !UP0, `(.L_x_1) ;  /* 0x0000000908747547 */ /* 0x000fec000b800000 */
[----:B------:R-:W0:Y:S01]  /*0180*/  LDCU UR4, c[0x0][0x39c] ;  /* 0x00007380ff0477ac */ /* 0x000e220008000800 */
[----:B------:R-:W1:Y:S01]  /*0190*/  LDC R8, c[0x0][0x390] ;  /* 0x0000e400ff087b82 */ /* 0x000e620000000800 */
[----:B------:R-:W-:Y:S01]  /*01a0*/  IMAD.MOV.U32 R5, RZ, RZ, RZ ;  /* 0x000000ffff057224 */ /* 0x000fe200078e00ff */
[----:B------:R-:W2:Y:S01]  /*01b0*/  LDCU.64 UR10, c[0x0][0x388] ;  /* 0x00007100ff0a77ac */ /* 0x000ea20008000a00 */
[----:B------:R-:W-:Y:S02]  /*01c0*/  IMAD.MOV.U32 R3, RZ, RZ, RZ ;  /* 0x000000ffff037224 */ /* 0x000fe400078e00ff */
[----:B------:R-:W-:Y:S01]  /*01d0*/  IMAD.MOV.U32 R10, RZ, RZ, RZ ;  /* 0x000000ffff0a7224 */ /* 0x000fe200078e00ff */
[----:B------:R-:W-:Y:S01]  /*01e0*/  ULOP3.LUT UR5, UR5, 0xfffffff8, URZ, 0xc0, !UPT ;  /* 0xfffffff805057892 */ /* 0x000fe2000f8ec0ff */
[----:B------:R-:W-:-:S05]  /*01f0*/  IMAD.MOV.U32 R12, RZ, RZ, RZ ;  /* 0x000000ffff0c7224 */ /* 0x000fca00078e00ff */
[----:B------:R-:W-:Y:S01]  /*0200*/  IMAD.U32 R4, RZ, RZ, UR5 ;  /* 0x00000005ff047e24 */ /* 0x000fe2000f8e00ff */
[----:B0-----:R-:W-:-:S04]  /*0210*/  UIADD3 UR4, UP0, UPT, UR4, -0x7, URZ ;  /* 0xfffffff904047890 */ /* 0x001fc8000ff1e0ff */
[----:B------:R-:W-:Y:S01]  /*0220*/  UIADD3.X UR8, UPT, UPT, URZ, -0x1, URZ, UP0, !UPT ;  /* 0xffffffffff087890 */ /* 0x000fe200087fe4ff */
[----:B--2---:R-:W-:Y:S01]  /*0230*/  LEA R9, P0, R18, UR10, 0x2 ;  /* 0x0000000a12097c11 */ /* 0x004fe2000f8010ff */
[----:B------:R-:W-:Y:S01]  /*0240*/  IMAD.U32 R13, RZ, RZ, UR4 ;  /* 0x00000004ff0d7e24 */ /* 0x000fe2000f8e00ff */
[----:B-1----:R-:W-:Y:S01]  /*0250*/  SHF.R.U32.HI R16, RZ, 0x1e, R8 ;  /* 0x0000001eff107819 */ /* 0x002fe20000011608 */
[----:B------:R-:W-:Y:S01]  /*0260*/  IMAD.SHL.U32 R14, R8, 0x4, RZ ;  /* 0x00000004080e7824 */ /* 0x000fe200078e00ff */
[----:B------:R-:W-:Y:S01]  /*0270*/  LEA.HI.X R11, R18, UR11, RZ, 0x2, P0 ;  /* 0x0000000b120b7c11 */ /* 0x000fe200080f14ff */
[----:B------:R-:W-:-:S08]  /*0280*/  IMAD.U32 R15, RZ, RZ, UR8 ;  /* 0x00000008ff0f7e24 */ /* 0x000fd0000f8e00ff */
.L_x_4:
[----:B------:R-:W-:Y:S01]  /*0290*/  IADD3 R28, P0, PT, R14, R9, RZ ;  /* 0x000000090e1c7210 */ /* 0x000fe20007f1e0ff */
[----:B------:R-:W-:Y:S02]  /*02a0*/  IMAD.MOV.U32 R20, RZ, RZ, R9 ;  /* 0x000000ffff147224 */ /* 0x000fe400078e0009 */
[--C-:B------:R-:W-:Y:S02]  /*02b0*/  IMAD.MOV.U32 R21, RZ, RZ, R11.reuse ;  /* 0x000000ffff157224 */ /* 0x100fe400078e000b */
[----:B------:R-:W-:Y:S01]  /*02c0*/  IMAD.X R29, R16, 0x1, R11, P0 ;  /* 0x00000001101d7824 */ /* 0x000fe200000e060b */
[----:B------:R-:W-:Y:S02]  /*02d0*/  IADD3 R22, P0, PT, R14, R28, RZ ;  /* 0x0000001c0e167210 */ /* 0x000fe40007f1e0ff */
[----:B------:R-:W2:Y:S03]  /*02e0*/  LDG.E R17, desc[UR6][R20.64] ;  /* 0x0000000614117981 */ /* 0x000ea6000c1e1900 */
[----:B------:R-:W-:Y:S01]  /*02f0*/  IMAD.X R23, R16, 0x1, R29, P0 ;  /* 0x0000000110177824 */ /* 0x000fe200000e061d */
[----:B------:R-:W3:Y:S04]  /*0300*/  LDG.E R28, desc[UR6][R28.64] ;  /* 0x000000061c1c7981 */ /* 0x000ee8000c1e1900 */
[----:B------:R-:W4:Y:S01]  /*0310*/  LDG.E R24, desc[UR6][R22.64] ;  /* 0x0000000616187981 */ /* 0x000f22000c1e1900 */
[----:B------:R-:W-:-:S05]  /*0320*/  IADD3 R26, P0, PT, R14, R22, RZ ;  /* 0x000000160e1a7210 */ /* 0x000fca0007f1e0ff */
[----:B------:R-:W-:-:S05]  /*0330*/  IMAD.X R27, R16, 0x1, R23, P0 ;  /* 0x00000001101b7824 */ /* 0x000fca00000e0617 */
[----:B------:R0:W5:Y:S01]  /*0340*/  LDG.E R32, desc[UR6][R26.64] ;  /* 0x000000061a207981 */ /* 0x000162000c1e1900 */
[C---:B--2---:R-:W-:Y:S02]  /*0350*/  FSETP.GEU.AND P1, PT, R7.reuse, R17, PT ;  /* 0x000000110700720b */ /* 0x044fe40003f2e000 */
[----:B----4-:R-:W-:-:S04]  /*0360*/  FSETP.GEU.AND P4, PT, R7, R24, PT ;  /* 0x000000180700720b */ /* 0x010fc80003f8e000 */
[C---:B------:R-:W-:Y:S02]  /*0370*/  FSETP.LEU.OR P4, PT, R6.reuse, R24, P4 ;  /* 0x000000180600720b */ /* 0x040fe4000278b400 */
[----:B------:R-:W-:Y:S02]  /*0380*/  FSETP.LEU.OR P1, PT, R6, R17, P1 ;  /* 0x000000110600720b */ /* 0x000fe40000f2b400 */
[----:B---3--:R-:W-:-:S09]  /*0390*/  FSETP.GEU.AND P5, PT, R7, R28, PT ;  /* 0x0000001c0700720b */ /* 0x008fd20003fae000 */
[----:B------:R-:W1:Y:S01]  /*03a0*/  @!P4 LDC.64 R20, c[0x0][0x398] ;  /* 0x0000e600ff14cb82 */ /* 0x000e620000000a00 */
[----:B------:R-:W-:-:S07]  /*03b0*/  FSETP.LEU.OR P5, PT, R6, R28, P5 ;  /* 0x0000001c0600720b */ /* 0x000fce0002fab400 */
[----:B------:R-:W2:Y:S01]  /*03c0*/  @!P1 LDC.64 R24, c[0x0][0x398] ;  /* 0x0000e600ff189b82 */ /* 0x000ea20000000a00 */
[----:B------:R-:W-:-:S04]  /*03d0*/  @!P4 IADD3 R22, P6, PT, R10, 0x2, RZ ;  /* 0x000000020a16c810 */ /* 0x000fc80007fde0ff */
[----:B-1----:R-:W-:-:S03]  /*03e0*/  @!P4 ISETP.GT.U32.AND P0, PT, R22, R21, PT ;  /* 0x000000151600c20c */ /* 0x002fc60003f04070 */
[----:B------:R-:W1:Y:S01]  /*03f0*/  @!P5 LDC.64 R22, c[0x0][0x398] ;  /* 0x0000e600ff16db82 */ /* 0x000e620000000a00 */
[----:B--2---:R-:W-:-:S04]  /*0400*/  @!P1 ISETP.GT.U32.AND P2, PT, R10, R25, PT ;  /* 0x000000190a00920c */ /* 0x004fc80003f44070 */
[----:B------:R-:W-:-:S04]  /*0410*/  @!P1 ISETP.GT.U32.AND.EX P2, PT, R12, RZ, PT, P2 ;  /* 0x000000ff0c00920c */ /* 0x000fc80003f44120 */
[----:B------:R-:W-:-:S04]  /*0420*/  @!P1 SEL R24, R24, RZ, P2 ;  /* 0x000000ff18189207 */ /* 0x000fc80001000000 */
[----:B------:R-:W-:-:S04]  /*0430*/  @!P1 IADD3 R30, P2, P3, R24, 0x7, R13 ;  /* 0x00000007181e9810 */ /* 0x000fc80007b5e00d */
[----:B------:R-:W-:Y:S02]  /*0440*/  @!P1 IADD3.X R31, PT, PT, RZ, RZ, R15, P2, P3 ;  /* 0x000000ffff1f9210 */ /* 0x000fe400017e640f */
[----:B-1----:R-:W-:-:S04]  /*0450*/  @!P5 ISETP.GE.U32.AND P2, PT, R10, R23, PT ;  /* 0x000000170a00d20c */ /* 0x002fc80003f46070 */
[----:B------:R-:W-:Y:S01]  /*0460*/  @!P5 ISETP.GE.U32.AND.EX P2, PT, R12, RZ, PT, P2 ;  /* 0x000000ff0c00d20c */ /* 0x000fe20003f46120 */
[----:B------:R-:W-:-:S03]  /*0470*/  @!P4 IMAD.X R17, RZ, RZ, R12, P6 ;  /* 0x000000ffff11c224 */ /* 0x000fc600030e060c */
[----:B------:R-:W-:-:S04]  /*0480*/  @!P5 SEL R22, R22, RZ, P2 ;  /* 0x000000ff1616d207 */ /* 0x000fc80001000000 */
[----:B------:R-:W-:-:S04]  /*0490*/  @!P5 IADD3 R22, P2, P6, R22, 0x6, R13 ;  /* 0x000000061616d810 */ /* 0x000fc80007e5e00d */
[----:B------:R-:W-:Y:S02]  /*04a0*/  @!P5 IADD3.X R23, PT, PT, RZ, RZ, R15, P2, P6 ;  /* 0x000000ffff17d210 */ /* 0x000fe400017ec40f */
[----:B0-----:R-:W-:-:S05]  /*04b0*/  IADD3 R26, P2, PT, R14, R26, RZ ;  /* 0x0000001a0e1a7210 */ /* 0x001fca0007f5e0ff */
[----:B------:R-:W-:Y:S01]  /*04c0*/  IMAD.X R27, R16, 0x1, R27, P2 ;  /* 0x00000001101b7824 */ /* 0x000fe200010e061b */
[----:B------:R-:W-:-:S04]  /*04d0*/  @!P4 ISETP.GT.U32.AND.EX P0, PT, R17, RZ, PT, P0 ;  /* 0x000000ff1100c20c */ /* 0x000fc80003f04100 */
[----:B------:R-:W2:Y:S01]  /*04e0*/  LDG.E R17, desc[UR6][R26.64] ;  /* 0x000000061a117981 */ /* 0x000ea2000c1e1900 */
[----:B-----5:R-:W-:-:S04]  /*04f0*/  FSETP.GEU.AND P3, PT, R7, R32, PT ;  /* 0x000000200700720b */ /* 0x020fc80003f6e000 */
[----:B------:R-:W-:Y:S02]  /*0500*/  FSETP.LEU.OR P3, PT, R6, R32, P3 ;  /* 0x000000200600720b */ /* 0x000fe40001f6b400 */
[----:B------:R-:W-:-:S04]  /*0510*/  @!P4 SEL R20, R20, RZ, P0 ;  /* 0x000000ff1414c207 */ /* 0x000fc80000000000 */
[----:B------:R-:W-:-:S07]  /*0520*/  @!P4 IADD3 R28, P0, P2, R20, 0x5, R13 ;  /* 0x00000005141cc810 */ /* 0x000fce0007a1e00d */
[----:B------:R-:W0:Y:S01]  /*0530*/  @!P3 LDC.64 R24, c[0x0][0x398] ;  /* 0x0000e600ff18bb82 */ /* 0x000e220000000a00 */
[----:B------:R-:W-:Y:S02]  /*0540*/  @!P4 IADD3.X R29, PT, PT, RZ, RZ, R15, P0, P2 ;  /* 0x000000ffff1dc210 */ /* 0x000fe400007e440f */
[----:B------:R-:W-:Y:S01]  /*0550*/  @!P3 IADD3 R20, P6, PT, R10, 0x3, RZ ;  /* 0x000000030a14b810 */ /* 0x000fe20007fde0ff */
[----:B------:R-:W1:Y:S08]  /*0560*/  @!P1 I2F.U64 R31, R30 ;  /* 0x0000001e001f9312 */ /* 0x000e700000301000 */
[----:B------:R-:W3:Y:S01]  /*0570*/  @!P5 I2F.U64 R23, R22 ;  /* 0x000000160017d312 */ /* 0x000ee20000301000 */
[----:B0-----:R-:W-:Y:S01]  /*0580*/  @!P3 ISETP.GT.U32.AND P0, PT, R20, R25, PT ;  /* 0x000000191400b20c */ /* 0x001fe20003f04070 */
[----:B-1----:R-:W-:-:S04]  /*0590*/  @!P1 FADD R2, R2, R31 ;  /* 0x0000001f02029221 */ /* 0x002fc80000000000 */
[----:B---3--:R-:W-:Y:S01]  /*05a0*/  @!P5 FADD R2, R2, R23 ;  /* 0x000000170202d221 */ /* 0x008fe20000000000 */
[----:B--2---:R-:W-:-:S04]  /*05b0*/  FSETP.GEU.AND P2, PT, R7, R17, PT ;  /* 0x000000110700720b */ /* 0x004fc80003f4e000 */
[----:B------:R-:W-:Y:S01]  /*05c0*/  FSETP.LEU.OR P2, PT, R6, R17, P2 ;  /* 0x000000110600720b */ /* 0x000fe2000174b400 */
[----:B------:R-:W-:-:S12]  /*05d0*/  @!P3 IMAD.X R17, RZ, RZ, R12, P6 ;  /* 0x000000ffff11b224 */ /* 0x000fd800030e060c */
[----:B------:R-:W0:Y:S01]  /*05e0*/  @!P2 LDC.64 R20, c[0x0][0x398] ;  /* 0x0000e600ff14ab82 */ /* 0x000e220000000a00 */
[----:B------:R-:W-:Y:S02]  /*05f0*/  @!P2 IADD3 R32, P6, PT, R10, 0x4, RZ ;  /* 0x000000040a20a810 */ /* 0x000fe40007fde0ff */
[----:B------:R-:W-:-:S03]  /*0600*/  @!P3 ISETP.GT.U32.AND.EX P0, PT, R17, RZ, PT, P0 ;  /* 0x000000ff1100b20c */ /* 0x000fc60003f04100 */
[----:B------:R-:W-:Y:S01]  /*0610*/  @!P2 IMAD.X R17, RZ, RZ, R12, P6 ;  /* 0x000000ffff11a224 */ /* 0x000fe200030e060c */
[----:B------:R-:W-:-:S05]  /*0620*/  IADD3 R22, P6, PT, R14, R26, RZ ;  /* 0x0000001a0e167210 */ /* 0x000fca0007fde0ff */
[----:B------:R-:W-:Y:S01]  /*0630*/  IMAD.X R23, R16, 0x1, R27, P6 ;  /* 0x0000000110177824 */ /* 0x000fe200030e061b */
[----:B0-----:R-:W-:-:S04]  /*0640*/  @!P2 ISETP.GT.U32.AND P6, PT, R32, R21, PT ;  /* 0x000000152000a20c */ /* 0x001fc80003fc4070 */
[----:B------:R-:W2:Y:S01]  /*0650*/  LDG.E R21, desc[UR6][R22.64] ;  /* 0x0000000616157981 */ /* 0x000ea2000c1e1900 */
[----:B------:R-:W-:Y:S02]  /*0660*/  @!P3 SEL R24, R24, RZ, P0 ;  /* 0x000000ff1818b207 */ /* 0x000fe40000000000 */
[----:B------:R-:W-:-:S04]  /*0670*/  @!P2 ISETP.GT.U32.AND.EX P6, PT, R17, RZ, PT, P6 ;  /* 0x000000ff1100a20c */ /* 0x000fc80003fc4160 */
[----:B------:R-:W-:Y:S02]  /*0680*/  @!P2 SEL R20, R20, RZ, P6 ;  /* 0x000000ff1414a207 */ /* 0x000fe40003000000 */
[----:B------:R-:W-:-:S04]  /*0690*/  @!P3 IADD3 R26, P0, P6, R24, 0x4, R13 ;  /* 0x00000004181ab810 */ /* 0x000fc80007e1e00d */
[----:B------:R-:W-:Y:S02]  /*06a0*/  @!P3 IADD3.X R27, PT, PT, RZ, RZ, R15, P0, P6 ;  /* 0x000000ffff1bb210 */ /* 0x000fe400007ec40f */
[----:B------:R-:W-:-:S04]  /*06b0*/  @!P2 IADD3 R24, P0, P6, R20, 0x3, R13 ;  /* 0x000000031418a810 */ /* 0x000fc80007e1e00d */
[----:B------:R-:W-:Y:S02]  /*06c0*/  @!P2 IADD3.X R25, PT, PT, RZ, RZ, R15, P0, P6 ;  /* 0x000000ffff19a210 */ /* 0x000fe400007ec40f */
[----:B------:R-:W-:Y:S01]  /*06d0*/  P2R R30, PR, RZ, 0x2 ;  /* 0x00000002ff1e7803 */ /* 0x000fe20000000000 */
[----:B------:R0:W1:Y:S01]  /*06e0*/  @!P4 I2F.U64 R17, R28 ;  /* 0x0000001c0011c312 */ /* 0x0000620000301000 */
[----:B--2---:R-:W-:-:S04]  /*06f0*/  FSETP.GEU.AND P0, PT, R7, R21, PT ;  /* 0x000000150700720b */ /* 0x004fc80003f0e000 */
[----:B------:R-:W-:-:S13]  /*0700*/  FSETP.LEU.OR P0, PT, R6, R21, P0 ;  /* 0x000000150600720b */ /* 0x000fda000070b400 */
[----:B------:R-:W2:Y:S01]  /*0710*/  @!P0 LDC.64 R20, c[0x0][0x398] ;  /* 0x0000e600ff148b82 */ /* 0x000ea20000000a00 */
[----:B------:R-:W-:-:S05]  /*0720*/  @!P0 IADD3 R32, P6, PT, R10, 0x5, RZ ;  /* 0x000000050a208810 */ /* 0x000fca0007fde0ff */
[----:B------:R-:W-:Y:S01]  /*0730*/  @!P0 IMAD.X R31, RZ, RZ, R12, P6 ;  /* 0x000000ffff1f8224 */ /* 0x000fe200030e060c */
[----:B--2---:R-:W-:-:S04]  /*0740*/  @!P0 ISETP.GT.U32.AND P6, PT, R32, R21, PT ;  /* 0x000000152000820c */ /* 0x004fc80003fc4070 */
[----:B------:R-:W-:-:S04]  /*0750*/  @!P0 ISETP.GT.U32.AND.EX P6, PT, R31, RZ, PT, P6 ;  /* 0x000000ff1f00820c */ /* 0x000fc80003fc4160 */
[----:B------:R-:W-:-:S04]  /*0760*/  @!P0 SEL R20, R20, RZ, P6 ;  /* 0x000000ff14148207 */ /* 0x000fc80003000000 */
[----:B------:R-:W-:-:S04]  /*0770*/  @!P0 IADD3 R20, P1, P6, R20, 0x2, R13 ;  /* 0x0000000214148810 */ /* 0x000fc80007e3e00d */
[----:B------:R-:W-:Y:S02]  /*0780*/  @!P0 IADD3.X R21, PT, PT, RZ, RZ, R15, P1, P6 ;  /* 0x000000ffff158210 */ /* 0x000fe40000fec40f */
[----:B------:R-:W-:Y:S02]  /*0790*/  ISETP.NE.AND P1, PT, R30, RZ, PT ;  /* 0x000000ff1e00720c */ /* 0x000fe40003f25270 */
[----:B------:R-:W-:-:S05]  /*07a0*/  IADD3 R30, P6, PT, R14, R22, RZ ;  /* 0x000000160e1e7210 */ /* 0x000fca0007fde0ff */
[----:B------:R-:W-:-:S05]  /*07b0*/  IMAD.X R31, R16, 0x1, R23, P6 ;  /* 0x00000001101f7824 */ /* 0x000fca00030e0617 */
[----:B------:R-:W2:Y:S01]  /*07c0*/  LDG.E R22, desc[UR6][R30.64] ;  /* 0x000000061e167981 */ /* 0x000ea2000c1e1900 */
[----:B0-----:R-:W-:-:S05]  /*07d0*/  IADD3 R28, P6, PT, R14, R30, RZ ;  /* 0x0000001e0e1c7210 */ /* 0x001fca0007fde0ff */
[----:B------:R-:W-:-:S05]  /*07e0*/  IMAD.X R29, R16, 0x1, R31, P6 ;  /* 0x00000001101d7824 */ /* 0x000fca00030e061f */
[----:B------:R-:W3:Y:S01]  /*07f0*/  LDG.E R28, desc[UR6][R28.64] ;  /* 0x000000061c1c7981 */ /* 0x000ee2000c1e1900 */
[----:B------:R-:W-:Y:S01]  /*0800*/  @!P2 I2F.U64 R25, R24 ;  /* 0x000000180019a312 */ /* 0x000fe20000301000 */
[----:B------:R-:W-:Y:S01]  /*0810*/  @!P1 FADD R3, R3, 1 ;  /* 0x3f80000003039421 */ /* 0x000fe20000000000 */
[----:B-1----:R-:W-:-:S03]  /*0820*/  @!P4 FADD R2, R2, R17 ;  /* 0x000000110202c221 */ /* 0x002fc60000000000 */
[----:B------:R-:W-:-:S03]  /*0830*/  @!P5 FADD R3, R3, 1 ;  /* 0x3f8000000303d421 */ /* 0x000fc60000000000 */
[----:B------:R-:W0:Y:S01]  /*0840*/  @!P3 I2F.U64 R27, R26 ;  /* 0x0000001a001bb312 */ /* 0x000e220000301000 */
[----:B------:R-:W-:-:S07]  /*0850*/  @!P4 FADD R3, R3, 1 ;  /* 0x3f8000000303c421 */ /* 0x000fce0000000000 */
[----:B------:R-:W1:Y:S01]  /*0860*/  @!P0 I2F.U64 R21, R20 ;  /* 0x0000001400158312 */ /* 0x000e620000301000 */
[----:B------:R-:W-:Y:S01]  /*0870*/  @!P3 FADD R3, R3, 1 ;  /* 0x3f8000000303b421 */ /* 0x000fe20000000000 */
[----:B0-----:R-:W-:-:S03]  /*0880*/  @!P3 FADD R2, R2, R27 ;  /* 0x0000001b0202b221 */ /* 0x001fc60000000000 */
[----:B------:R-:W-:Y:S01]  /*0890*/  @!P2 FADD R3, R3, 1 ;  /* 0x3f8000000303a421 */ /* 0x000fe20000000000 */
[----:B------:R-:W-:-:S03]  /*08a0*/  @!P2 FADD R2, R2, R25 ;  /* 0x000000190202a221 */ /* 0x000fc60000000000 */
[----:B------:R-:W-:Y:S01]  /*08b0*/  @!P0 FADD R3, R3, 1 ;  /* 0x3f80000003038421 */ /* 0x000fe20000000000 */
[----:B------:R-:W-:Y:S01]  /*08c0*/  BSSY.RECONVERGENT B0, `(.L_x_2) ;  /* 0x000001d000007945 */ /* 0x000fe20003800200 */
[----:B-1----:R-:W-:Y:S01]  /*08d0*/  @!P0 FADD R2, R2, R21 ;  /* 0x0000001502028221 */ /* 0x002fe20000000000 */
[----:B--2---:R-:W-:-:S04]  /*08e0*/  FSETP.GEU.AND P6, PT, R7, R22, PT ;  /* 0x000000160700720b */ /* 0x004fc80003fce000 */
[----:B------:R-:W-:-:S13]  /*08f0*/  FSETP.LEU.OR P6, PT, R6, R22, P6 ;  /* 0x000000160600720b */ /* 0x000fda00037cb400 */
[----:B------:R-:W0:Y:S01]  /*0900*/  @!P6 LDC.64 R22, c[0x0][0x398] ;  /* 0x0000e600ff16eb82 */ /* 0x000e220000000a00 */
[----:B------:R-:W-:-:S05]  /*0910*/  @!P6 IADD3 R24, P1, PT, R10, 0x6, RZ ;  /* 0x000000060a18e810 */ /* 0x000fca0007f3e0ff */
[----:B------:R-:W-:Y:S01]  /*0920*/  @!P6 IMAD.X R17, RZ, RZ, R12, P1 ;  /* 0x000000ffff11e224 */ /* 0x000fe200008e060c */
[----:B0-----:R-:W-:-:S04]  /*0930*/  @!P6 ISETP.GT.U32.AND P1, PT, R24, R23, PT ;  /* 0x000000171800e20c */ /* 0x001fc80003f24070 */
[----:B------:R-:W-:-:S04]  /*0940*/  @!P6 ISETP.GT.U32.AND.EX P1, PT, R17, RZ, PT, P1 ;  /* 0x000000ff1100e20c */ /* 0x000fc80003f24110 */
[----:B------:R-:W-:-:S04]  /*0950*/  @!P6 SEL R22, R22, RZ, P1 ;  /* 0x000000ff1616e207 */ /* 0x000fc80000800000 */
[----:B------:R-:W-:-:S04]  /*0960*/  @!P6 IADD3 R22, P1, P5, R22, 0x1, R13 ;  /* 0x000000011616e810 */ /* 0x000fc80007d3e00d */
[----:B------:R-:W-:Y:S02]  /*0970*/  @!P6 IADD3.X R23, PT, PT, RZ, RZ, R15, P1, P5 ;  /* 0x000000ffff17e210 */ /* 0x000fe40000fea40f */
[----:B---3--:R-:W-:-:S04]  /*0980*/  FSETP.GEU.AND P1, PT, R7, R28, PT ;  /* 0x0000001c0700720b */ /* 0x008fc80003f2e000 */
[----:B------:R-:W0:Y:S01]  /*0990*/  @!P6 I2F.U64 R23, R22 ;  /* 0x000000160017e312 */ /* 0x000e220000301000 */
[----:B------:R-:W-:Y:S01]  /*09a0*/  FSETP.LEU.OR P1, PT, R6, R28, P1 ;  /* 0x0000001c0600720b */ /* 0x000fe20000f2b400 */
[----:B------:R-:W-:Y:S01]  /*09b0*/  @!P6 FADD R3, R3, 1 ;  /* 0x3f8000000303e421 */ /* 0x000fe20000000000 */
[----:B0-----:R-:W-:-:S11]  /*09c0*/  @!P6 FADD R2, R2, R23 ;  /* 0x000000170202e221 */ /* 0x001fd60000000000 */
[----:B------:R-:W-:Y:S05]  /*09d0*/  @P1 BRA `(.L_x_3) ;  /* 0x00000000002c1947 */ /* 0x000fea0003800000 */
[----:B------:R-:W0:Y:S01]  /*09e0*/  LDC.64 R20, c[0x0][0x398] ;  /* 0x0000e600ff147b82 */ /* 0x000e220000000a00 */
[----:B------:R-:W-:Y:S01]  /*09f0*/  IADD3 R22, P1, PT, R10, 0x7, RZ ;  /* 0x000000070a167810 */ /* 0x000fe20007f3e0ff */
[----:B------:R-:W-:-:S04]  /*0a00*/  FADD R3, R3, 1 ;  /* 0x3f80000003037421 */ /* 0x000fc80000000000 */
[----:B------:R-:W-:Y:S01]  /*0a10*/  IMAD.X R17, RZ, RZ, R12, P1 ;  /* 0x000000ffff117224 */ /* 0x000fe200008e060c */
[----:B0-----:R-:W-:-:S04]  /*0a20*/  ISETP.GT.U32.AND P0, PT, R22, R21, PT ;  /* 0x000000151600720c */ /* 0x001fc80003f04070 */
[----:B------:R-:W-:-:S04]  /*0a30*/  ISETP.GT.U32.AND.EX P0, PT, R17, RZ, PT, P0 ;  /* 0x000000ff1100720c */ /* 0x000fc80003f04100 */
[----:B------:R-:W-:-:S04]  /*0a40*/  SEL R20, R20, RZ, P0 ;  /* 0x000000ff14147207 */ /* 0x000fc80000000000 */
[----:B------:R-:W-:-:S05]  /*0a50*/  IADD3 R20, P0, PT, R13, R20, RZ ;  /* 0x000000140d147210 */ /* 0x000fca0007f1e0ff */
[----:B------:R-:W-:-:S06]  /*0a60*/  IMAD.X R21, RZ, RZ, R15, P0 ;  /* 0x000000ffff157224 */ /* 0x000fcc00000e060f */
[----:B------:R-:W0:Y:S02]  /*0a70*/  I2F.U64 R21, R20 ;  /* 0x0000001400157312 */ /* 0x000e240000301000 */
[----:B0-----:R-:W-:-:S07]  /*0a80*/  FADD R2, R2, R21 ;  /* 0x0000001502027221 */ /* 0x001fce0000000000 */
.L_x_3:
[----:B------:R-:W-:Y:S05]  /*0a90*/  BSYNC.RECONVERGENT B0 ;  /* 0x0000000000007941 */ /* 0x000fea0003800200 */
.L_x_2:
[----:B------:R-:W-:Y:S02]  /*0aa0*/  IADD3 R10, P0, PT, R10, 0x8, RZ ;  /* 0x000000080a0a7810 */ /* 0x000fe40007f1e0ff */
[----:B------:R-:W-:Y:S02]  /*0ab0*/  LEA R9, P2, R8, R9, 0x5 ;  /* 0x0000000908097211 */ /* 0x000fe400078428ff */
[----:B------:R-:W-:Y:S01]  /*0ac0*/  IADD3 R17, P1, PT, R10, -UR5, RZ ;  /* 0x800000050a117c10 */ /* 0x000fe2000ff3e0ff */
[----:B------:R-:W-:Y:S01]  /*0ad0*/  IMAD.X R12, RZ, RZ, R12, P0 ;  /* 0x000000ffff0c7224 */ /* 0x000fe200000e060c */
[----:B------:R-:W-:Y:S02]  /*0ae0*/  LEA.HI.X R11, R8, R11, RZ, 0x5, P2 ;  /* 0x0000000b080b7211 */ /* 0x000fe400010f2cff */
[----:B------:R-:W-:Y:S02]  /*0af0*/  ISETP.NE.U32.AND P0, PT, R17, RZ, PT ;  /* 0x000000ff1100720c */ /* 0x000fe40003f05070 */
[----:B------:R-:W-:-:S02]  /*0b00*/  IADD3.X R17, PT, PT, R12, -0x1, RZ, P1, !PT ;  /* 0xffffffff0c117810 */ /* 0x000fc40000ffe4ff */
[----:B------:R-:W-:Y:S02]  /*0b10*/  IADD3 R13, P1, PT, R13, -0x8, RZ ;  /* 0xfffffff80d0d7810 */ /* 0x000fe40007f3e0ff */
[----:B------:R-:W-:Y:S02]  /*0b20*/  ISETP.NE.AND.EX P0, PT, R17, RZ, PT, P0 ;  /* 0x000000ff1100720c */ /* 0x000fe40003f05300 */
[----:B------:R-:W-:-:S11]  /*0b30*/  IADD3.X R15, PT, PT, R15, -0x1, RZ, P1, !PT ;  /* 0xffffffff0f0f7810 */ /* 0x000fd60000ffe4ff */
[----:B------:R-:W-:Y:S05]  /*0b40*/  @P0 BRA `(.L_x_4) ;  /* 0xfffffff400d00947 */ /* 0x000fea000383ffff */
.L_x_1:
[----:B------:R-:W-:-:S04]  /*0b50*/  UISETP.NE.U32.AND UP0, UPT, UR9, URZ, UPT ;  /* 0x000000ff0900728c */ /* 0x000fc8000bf05070 */
[----:B------:R-:W-:-:S09]  /*0b60*/  UISETP.NE.AND.EX UP0, UPT, URZ, URZ, UPT, UP0 ;  /* 0x000000ffff00728c */ /* 0x000fd2000bf05300 */
[----:B------:R-:W-:Y:S05]  /*0b70*/  BRA.U !UP0, `(.L_x_0) ;  /* 0x0000000908707547 */ /* 0x000fea000b800000 */
[----:B------:R-:W0:Y:S01]  /*0b80*/  LDC R8, c[0x0][0x398] ;  /* 0x0000e600ff087b82 */ /* 0x000e220000000800 */
[----:B------:R-:W-:-:S04]  /*0b90*/  UISETP.GE.U32.AND UP0, UPT, UR9, 0x4, UPT ;  /* 0x000000040900788c */ /* 0x000fc8000bf06070 */
[----:B------:R-:W-:Y:S01]  /*0ba0*/  UISETP.GE.U32.AND.EX UP0, UPT, URZ, URZ, UPT, UP0 ;  /* 0x000000ffff00728c */ /* 0x000fe2000bf06100 */
[----:B0-----:R-:W-:-:S08]  /*0bb0*/  LOP3.LUT R21, R8, 0x3, RZ, 0xc0, !PT ;  /* 0x0000000308157812 */ /* 0x001fd000078ec0ff */
[----:B------:R-:W-:Y:S05]  /*0bc0*/  BRA.U !UP0, `(.L_x_5) ;  /* 0x00000005082c7547 */ /* 0x000fea000b800000 */
[----:B------:R-:W0:Y:S01]  /*0bd0*/  LDCU UR4, c[0x0][0x390] ;  /* 0x00007200ff0477ac */ /* 0x000e220008000800 */
[----:B------:R-:W-:Y:S01]  /*0be0*/  IMAD.MOV.U32 R19, RZ, RZ, RZ ;  /* 0x000000ffff137224 */ /* 0x000fe200078e00ff */
[----:B------:R-:W1:Y:S01]  /*0bf0*/  LDCU.64 UR8, c[0x0][0x388] ;  /* 0x00007100ff0877ac */ /* 0x000e620008000a00 */
[----:B0-----:R-:W-:Y:S01]  /*0c00*/  IMAD.WIDE.U32 R10, R4, UR4, R18 ;  /* 0x00000004040a7c25 */ /* 0x001fe2000f8e0012 */
[----:B------:R-:W-:-:S03]  /*0c10*/  USHF.L.U32 UR5, UR4, 0x2, URZ ;  /* 0x0000000204057899 */ /* 0x000fc600080006ff */
[----:B------:R-:W-:Y:S01]  /*0c20*/  IMAD R9, R5, UR4, RZ ;  /* 0x0000000405097c24 */ /* 0x000fe2000f8e02ff */
[----:B-1----:R-:W-:Y:S01]  /*0c30*/  LEA R12, P0, R10, UR8, 0x2 ;  /* 0x000000080a0c7c11 */ /* 0x002fe2000f8010ff */
[----:B------:R-:W-:Y:S02]  /*0c40*/  USHF.R.U32.HI UR4, URZ, 0x1e, UR4 ;  /* 0x0000001eff047899 */ /* 0x000fe40008011604 */
[----:B------:R-:W-:-:S05]  /*0c50*/  IMAD.IADD R9, R11, 0x1, R9 ;  /* 0x000000010b097824 */ /* 0x000fca00078e0209 */
[----:B------:R-:W-:Y:S02]  /*0c60*/  LEA.HI.X R13, R10, UR9, R9, 0x2, P0 ;  /* 0x000000090a0d7c11 */ /* 0x000fe400080f1409 */
[----:B------:R-:W-:-:S03]  /*0c70*/  IADD3 R10, P0, PT, R12, UR5, RZ ;  /* 0x000000050c0a7c10 */ /* 0x000fc6000ff1e0ff */
[----:B------:R-:W2:Y:S01]  /*0c80*/  LDG.E R9, desc[UR6][R12.64] ;  /* 0x000000060c097981 */ /* 0x000ea2000c1e1900 */
[----:B------:R-:W-:Y:S02]  /*0c90*/  IADD3.X R11, PT, PT, R13, UR4, RZ, P0, !PT ;  /* 0x000000040d0b7c10 */ /* 0x000fe400087fe4ff */
[----:B------:R-:W-:-:S03]  /*0ca0*/  IADD3 R14, P0, PT, R10, UR5, RZ ;  /* 0x000000050a0e7c10 */ /* 0x000fc6000ff1e0ff */
[----:B------:R-:W3:Y:S01]  /*0cb0*/  LDG.E R10, desc[UR6][R10.64] ;  /* 0x000000060a0a7981 */ /* 0x000ee2000c1e1900 */
[----:B------:R-:W-:-:S05]  /*0cc0*/  IADD3.X R15, PT, PT, R11, UR4, RZ, P0, !PT ;  /* 0x000000040b0f7c10 */ /* 0x000fca00087fe4ff */
[----:B------:R-:W4:Y:S01]  /*0cd0*/  LDG.E R20, desc[UR6][R14.64] ;  /* 0x000000060e147981 */ /* 0x000f22000c1e1900 */
[----:B------:R-:W-:-:S04]  /*0ce0*/  IADD3 R16, P0, PT, R14, UR5, RZ ;  /* 0x000000050e107c10 */ /* 0x000fc8000ff1e0ff */
[----:B------:R-:W-:-:S05]  /*0cf0*/  IADD3.X R17, PT, PT, R15, UR4, RZ, P0, !PT ;  /* 0x000000040f117c10 */ /* 0x000fca00087fe4ff */
[----:B------:R-:W5:Y:S01]  /*0d00*/  LDG.E R16, desc[UR6][R16.64] ;  /* 0x0000000610107981 */ /* 0x000f62000c1e1900 */
[----:B------:R-:W-:Y:S01]  /*0d10*/  BSSY.RECONVERGENT B0, `(.L_x_6) ;  /* 0x0000034000007945 */ /* 0x000fe20003800200 */
[----:B--2---:R-:W-:-:S04]  /*0d20*/  FSETP.GEU.AND P0, PT, R7, R9, PT ;  /* 0x000000090700720b */ /* 0x004fc80003f0e000 */
[----:B------:R-:W-:Y:S02]  /*0d30*/  FSETP.LEU.OR P0, PT, R6, R9, P0 ;  /* 0x000000090600720b */ /* 0x000fe4000070b400 */
[----:B---3--:R-:W-:-:S04]  /*0d40*/  FSETP.GEU.AND P1, PT, R7, R10, PT ;  /* 0x0000000a0700720b */ /* 0x008fc80003f2e000 */
[----:B------:R-:W-:Y:S02]  /*0d50*/  FSETP.LEU.OR P1, PT, R6, R10, P1 ;  /* 0x0000000a0600720b */ /* 0x000fe40000f2b400 */
[----:B----4-:R-:W-:-:S04]  /*0d60*/  FSETP.GEU.AND P2, PT, R7, R20, PT ;  /* 0x000000140700720b */ /* 0x010fc80003f4e000 */
[----:B------:R-:W-:Y:S01]  /*0d70*/  FSETP.LEU.OR P2, PT, R6, R20, P2 ;  /* 0x000000140600720b */ /* 0x000fe2000174b400 */
[----:B------:R-:W0:Y:S01]  /*0d80*/  @!P0 LDC R9, c[0x0][0x39c] ;  /* 0x0000e700ff098b82 */ /* 0x000e220000000800 */
[----:B------:R-:W-:-:S05]  /*0d90*/  @!P0 FADD R3, R3, 1 ;  /* 0x3f80000003038421 */ /* 0x000fca0000000000 */
[----:B------:R-:W-:Y:S01]  /*0da0*/  @!P1 LOP3.LUT R13, RZ, R4, RZ, 0x33, !PT ;  /* 0x00000004ff0d9212 */ /* 0x000fe200078e33ff */
[----:B------:R-:W-:Y:S01]  /*0db0*/  @!P1 FADD R3, R3, 1 ;  /* 0x3f80000003039421 */ /* 0x000fe20000000000 */
[----:B------:R-:W1:Y:S04]  /*0dc0*/  @!P1 LDC R23, c[0x0][0x39c] ;  /* 0x0000e700ff179b82 */ /* 0x000e680000000800 */
[----:B------:R-:W-:Y:S01]  /*0dd0*/  @!P2 IADD3 R15, P6, PT, R4, 0x2, RZ ;  /* 0x00000002040fa810 */ /* 0x000fe20007fde0ff */
[----:B------:R-:W-:-:S03]  /*0de0*/  @!P2 FADD R3, R3, 1 ;  /* 0x3f8000000303a421 */ /* 0x000fc60000000000 */
[----:B------:R-:W2:Y:S01]  /*0df0*/  @!P2 LDC R20, c[0x0][0x39c] ;  /* 0x0000e700ff14ab82 */ /* 0x000ea20000000800 */
[----:B0-----:R-:W-:-:S04]  /*0e00*/  @!P0 ISETP.GT.U32.AND P3, PT, R4, R9, PT ;  /* 0x000000090400820c */ /* 0x001fc80003f64070 */
[C---:B------:R-:W-:Y:S02]  /*0e10*/  @!P0 ISETP.GT.U32.AND.EX P3, PT, R5.reuse, RZ, PT, P3 ;  /* 0x000000ff0500820c */ /* 0x040fe40003f64130 */
[----:B-1----:R-:W-:Y:S02]  /*0e20*/  @!P1 ISETP.GE.U32.AND P4, PT, R4, R23, PT ;  /* 0x000000170400920c */ /* 0x002fe40003f86070 */
[----:B------:R-:W-:Y:S02]  /*0e30*/  @!P0 SEL R11, R8, RZ, P3 ;  /* 0x000000ff080b8207 */ /* 0x000fe40001800000 */
[----:B------:R-:W-:Y:S02]  /*0e40*/  @!P1 ISETP.GE.U32.AND.EX P3, PT, R5, RZ, PT, P4 ;  /* 0x000000ff0500920c */ /* 0x000fe40003f66140 */
[----:B------:R-:W-:Y:S01]  /*0e50*/  @!P0 IADD3 R10, P4, P5, -R4, R11, R9 ;  /* 0x0000000b040a8210 */ /* 0x000fe20007d9e109 */
[----:B------:R-:W-:Y:S01]  /*0e60*/  @!P2 IMAD.X R9, RZ, RZ, R5, P6 ;  /* 0x000000ffff09a224 */ /* 0x000fe200030e0605 */
[----:B------:R-:W-:-:S02]  /*0e70*/  @!P1 SEL R12, R8, RZ, P3 ;  /* 0x000000ff080c9207 */ /* 0x000fc40001800000 */
[----:B--2---:R-:W-:Y:S02]  /*0e80*/  @!P2 ISETP.GT.U32.AND P3, PT, R15, R20, PT ;  /* 0x000000140f00a20c */ /* 0x004fe40003f64070 */
[----:B------:R-:W-:Y:S02]  /*0e90*/  @!P0 IADD3.X R11, PT, PT, ~R5, RZ, RZ, P4, P5 ;  /* 0x000000ff050b8210 */ /* 0x000fe400027ea5ff */
[----:B------:R-:W-:Y:S02]  /*0ea0*/  @!P2 ISETP.GT.U32.AND.EX P3, PT, R9, RZ, PT, P3 ;  /* 0x000000ff0900a20c */ /* 0x000fe40003f64130 */
[----:B------:R-:W-:Y:S02]  /*0eb0*/  @!P1 IADD3 R12, P4, P5, R13, R12, R23 ;  /* 0x0000000c0d0c9210 */ /* 0x000fe40007d9e017 */
[----:B------:R-:W-:Y:S01]  /*0ec0*/  @!P1 LOP3.LUT R13, RZ, R5, RZ, 0x33, !PT ;  /* 0x00000005ff0d9212 */ /* 0x000fe200078e33ff */
[----:B------:R-:W0:Y:S01]  /*0ed0*/  @!P0 I2F.U64 R11, R10 ;  /* 0x0000000a000b8312 */ /* 0x000e220000301000 */
[----:B------:R-:W-:-:S02]  /*0ee0*/  @!P2 SEL R14, R8, RZ, P3 ;  /* 0x000000ff080ea207 */ /* 0x000fc40001800000 */
[----:B------:R-:W-:Y:S02]  /*0ef0*/  @!P1 IADD3.X R13, PT, PT, R13, RZ, RZ, P4, P5 ;  /* 0x000000ff0d0d9210 */ /* 0x000fe400027ea4ff */
[----:B------:R-:W-:-:S04]  /*0f00*/  @!P2 IADD3 R14, P3, P4, -R15, R14, R20 ;  /* 0x0000000e0f0ea210 */ /* 0x000fc80007c7e114 */
[----:B------:R-:W-:Y:S01]  /*0f10*/  @!P2 IADD3.X R15, PT, PT, ~R9, RZ, RZ, P3, P4 ;  /* 0x000000ff090fa210 */ /* 0x000fe20001fe85ff */
[----:B------:R-:W1:Y:S01]  /*0f20*/  @!P1 I2F.U64 R13, R12 ;  /* 0x0000000c000d9312 */ /* 0x000e620000301000 */
[----:B-----5:R-:W-:-:S04]  /*0f30*/  FSETP.GEU.AND P3, PT, R7, R16, PT ;  /* 0x000000100700720b */ /* 0x020fc80003f6e000 */
[----:B------:R-:W-:Y:S01]  /*0f40*/  FSETP.LEU.OR P3, PT, R6, R16, P3 ;  /* 0x000000100600720b */ /* 0x000fe20001f6b400 */
[----:B0-----:R-:W-:Y:S02]  /*0f50*/  @!P0 FADD R2, R2, R11 ;  /* 0x0000000b02028221 */ /* 0x001fe40000000000 */
[----:B------:R-:W0:Y:S02]  /*0f60*/  @!P2 I2F.U64 R15, R14 ;  /* 0x0000000e000fa312 */ /* 0x000e240000301000 */
[----:B-1----:R-:W-:-:S04]  /*0f70*/  @!P1 FADD R2, R2, R13 ;  /* 0x0000000d02029221 */ /* 0x002fc80000000000 */
[----:B0-----:R-:W-:-:S04]  /*0f80*/  @!P2 FADD R2, R2, R15 ;  /* 0x0000000f0202a221 */ /* 0x001fc80000000000 */
[----:B------:R-:W-:Y:S05]  /*0f90*/  @P3 BRA `(.L_x_7) ;  /* 0x00000000002c3947 */ /* 0x000fea0003800000 */
[----:B------:R-:W0:Y:S01]  /*0fa0*/  LDC R12, c[0x0][0x39c] ;  /* 0x0000e700ff0c7b82 */ /* 0x000e220000000800 */
[----:B------:R-:W-:Y:S01]  /*0fb0*/  IADD3 R11, P0, PT, R4, 0x3, RZ ;  /* 0x00000003040b7810 */ /* 0x000fe20007f1e0ff */
[----:B------:R-:W-:-:S04]  /*0fc0*/  FADD R3, R3, 1 ;  /* 0x3f80000003037421 */ /* 0x000fc80000000000 */
[----:B------:R-:W-:Y:S01]  /*0fd0*/  IMAD.X R9, RZ, RZ, R5, P0 ;  /* 0x000000ffff097224 */ /* 0x000fe200000e0605 */
[----:B0-----:R-:W-:-:S04]  /*0fe0*/  ISETP.GT.U32.AND P0, PT, R11, R12, PT ;  /* 0x0000000c0b00720c */ /* 0x001fc80003f04070 */
[----:B------:R-:W-:-:S04]  /*0ff0*/  ISETP.GT.U32.AND.EX P0, PT, R9, RZ, PT, P0 ;  /* 0x000000ff0900720c */ /* 0x000fc80003f04100 */
[----:B------:R-:W-:-:S04]  /*1000*/  SEL R10, R8, RZ, P0 ;  /* 0x000000ff080a7207 */ /* 0x000fc80000000000 */
[----:B------:R-:W-:-:S04]  /*1010*/  IADD3 R10, P0, P1, -R11, R10, R12 ;  /* 0x0000000a0b0a7210 */ /* 0x000fc8000791e10c */
[----:B------:R-:W-:-:S06]  /*1020*/  IADD3.X R11, PT, PT, ~R9, RZ, RZ, P0, P1 ;  /* 0x000000ff090b7210 */ /* 0x000fcc00007e25ff */
[----:B------:R-:W0:Y:S02]  /*1030*/  I2F.U64 R11, R10 ;  /* 0x0000000a000b7312 */ /* 0x000e240000301000 */
[----:B0-----:R-:W-:-:S07]  /*1040*/  FADD R2, R2, R11 ;  /* 0x0000000b02027221 */ /* 0x001fce0000000000 */
.L_x_7:
[----:B------:R-:W-:Y:S05]  /*1050*/  BSYNC.RECONVERGENT B0 ;  /* 0x0000000000007941 */ /* 0x000fea0003800200 */
.L_x_6:
[----:B------:R-:W-:-:S05]  /*1060*/  IADD3 R4, P0, PT, R4, 0x4, RZ ;  /* 0x0000000404047810 */ /* 0x000fca0007f1e0ff */
[----:B------:R-:W-:-:S08]  /*1070*/  IMAD.X R5, RZ, RZ, R5, P0 ;  /* 0x000000ffff057224 */ /* 0x000fd000000e0605 */
.L_x_5:
[----:B------:R-:W-:-:S04]  /*1080*/  ISETP.NE.U32.AND P0, PT, R21, RZ, PT ;  /* 0x000000ff1500720c */ /* 0x000fc80003f05070 */
[----:B------:R-:W-:-:S13]  /*1090*/  ISETP.NE.AND.EX P0, PT, RZ, RZ, PT, P0 ;  /* 0x000000ffff00720c */ /* 0x000fda0003f05300 */
[----:B------:R-:W-:Y:S05]  /*10a0*/  @!P0 BRA `(.L_x_0) ;  /* 0x0000000400248947 */ /* 0x000fea0003800000 */
[----:B------:R-:W-:-:S04]  /*10b0*/  ISETP.NE.U32.AND P0, PT, R21, 0x1, PT ;  /* 0x000000011500780c */ /* 0x000fc80003f05070 */
[----:B------:R-:W-:-:S13]  /*10c0*/  ISETP.NE.AND.EX P0, PT, RZ, RZ, PT, P0 ;  /* 0x000000ffff00720c */ /* 0x000fda0003f05300 */
[----:B------:R-:W-:Y:S05]  /*10d0*/  @!P0 BRA `(.L_x_8) ;  /* 0x0000000000a88947 */ /* 0x000fea0003800000 */
[----:B------:R-:W0:Y:S01]  /*10e0*/  LDC R15, c[0x0][0x390] ;  /* 0x0000e400ff0f7b82 */ /* 0x000e220000000800 */
[----:B------:R-:W1:Y:S01]  /*10f0*/  LDCU.64 UR4, c[0x0][0x388] ;  /* 0x00007100ff0477ac */ /* 0x000e620008000a00 */
[----:B------:R-:W-:Y:S02]  /*1100*/  IMAD.MOV.U32 R10, RZ, RZ, R18 ;  /* 0x000000ffff0a7224 */ /* 0x000fe400078e0012 */
[----:B------:R-:W-:Y:S02]  /*1110*/  IMAD.MOV.U32 R11, RZ, RZ, RZ ;  /* 0x000000ffff0b7224 */ /* 0x000fe400078e00ff */
[----:B0-----:R-:W-:-:S04]  /*1120*/  IMAD.WIDE.U32 R12, R4, R15, R10 ;  /* 0x0000000f040c7225 */ /* 0x001fc800078e000a */
[----:B------:R-:W-:Y:S01]  /*1130*/  IMAD R9, R5, R15, RZ ;  /* 0x0000000f05097224 */ /* 0x000fe200078e02ff */
[----:B-1----:R-:W-:-:S03]  /*1140*/  LEA R10, P0, R12, UR4, 0x2 ;  /* 0x000000040c0a7c11 */ /* 0x002fc6000f8010ff */
[----:B------:R-:W-:-:S05]  /*1150*/  IMAD.IADD R9, R13, 0x1, R9 ;  /* 0x000000010d097824 */ /* 0x000fca00078e0209 */
[----:B------:R-:W-:-:S05]  /*1160*/  LEA.HI.X R11, R12, UR5, R9, 0x2, P0 ;  /* 0x000000050c0b7c11 */ /* 0x000fca00080f1409 */
[----:B------:R-:W2:Y:S01]  /*1170*/  LDG.E R9, desc[UR6][R10.64] ;  /* 0x000000060a097981 */ /* 0x000ea2000c1e1900 */
[----:B------:R-:W-:-:S04]  /*1180*/  LEA R12, P0, R15, R10, 0x2 ;  /* 0x0000000a0f0c7211 */ /* 0x000fc800078010ff */
[----:B------:R-:W-:-:S05]  /*1190*/  LEA.HI.X R13, R15, R11, RZ, 0x2, P0 ;  /* 0x0000000b0f0d7211 */ /* 0x000fca00000f14ff */
[----:B------:R-:W3:Y:S01]  /*11a0*/  LDG.E R12, desc[UR6][R12.64] ;  /* 0x000000060c0c7981 */ /* 0x000ee2000c1e1900 */
[----:B------:R-:W-:Y:S01]  /*11b0*/  BSSY.RECONVERGENT B0, `(.L_x_9) ;  /* 0x000001a000007945 */ /* 0x000fe20003800200 */
[----:B--2---:R-:W-:-:S04]  /*11c0*/  FSETP.GEU.AND P0, PT, R7, R9, PT ;  /* 0x000000090700720b */ /* 0x004fc80003f0e000 */
[----:B------:R-:W-:-:S13]  /*11d0*/  FSETP.LEU.OR P0, PT, R6, R9, P0 ;  /* 0x000000090600720b */ /* 0x000fda000070b400 */
[----:B------:R-:W0:Y:S01]  /*11e0*/  @!P0 LDC R15, c[0x0][0x39c] ;  /* 0x0000e700ff0f8b82 */ /* 0x000e220000000800 */
[----:B------:R-:W-:Y:S01]  /*11f0*/  @!P0 FADD R3, R3, 1 ;  /* 0x3f80000003038421 */ /* 0x000fe20000000000 */
[----:B0-----:R-:W-:-:S04]  /*1200*/  @!P0 ISETP.GT.U32.AND P1, PT, R4, R15, PT ;  /* 0x0000000f0400820c */ /* 0x001fc80003f24070 */
[----:B------:R-:W-:-:S04]  /*1210*/  @!P0 ISETP.GT.U32.AND.EX P1, PT, R5, RZ, PT, P1 ;  /* 0x000000ff0500820c */ /* 0x000fc80003f24110 */
[----:B------:R-:W-:-:S04]  /*1220*/  @!P0 SEL R14, R8, RZ, P1 ;  /* 0x000000ff080e8207 */ /* 0x000fc80000800000 */
[----:B------:R-:W-:-:S04]  /*1230*/  @!P0 IADD3 R14, P1, P2, -R4, R14, R15 ;  /* 0x0000000e040e8210 */ /* 0x000fc80007a3e10f */
[----:B------:R-:W-:Y:S02]  /*1240*/  @!P0 IADD3.X R15, PT, PT, ~R5, RZ, RZ, P1, P2 ;  /* 0x000000ff050f8210 */ /* 0x000fe40000fe45ff */
[----:B---3--:R-:W-:-:S04]  /*1250*/  FSETP.GEU.AND P1, PT, R7, R12, PT ;  /* 0x0000000c0700720b */ /* 0x008fc80003f2e000 */
[----:B------:R-:W0:Y:S01]  /*1260*/  @!P0 I2F.U64 R15, R14 ;  /* 0x0000000e000f8312 */ /* 0x000e220000301000 */
[----:B------:R-:W-:Y:S01]  /*1270*/  FSETP.LEU.OR P1, PT, R6, R12, P1 ;  /* 0x0000000c0600720b */ /* 0x000fe20000f2b400 */
[----:B0-----:R-:W-:-:S12]  /*1280*/  @!P0 FADD R2, R2, R15 ;  /* 0x0000000f02028221 */ /* 0x001fd80000000000 */
[----:B------:R-:W-:Y:S05]  /*1290*/  @P1 BRA `(.L_x_10) ;  /* 0x00000000002c1947 */ /* 0x000fea0003800000 */
[----:B------:R-:W0:Y:S01]  /*12a0*/  LDC R11, c[0x0][0x39c] ;  /* 0x0000e700ff0b7b82 */ /* 0x000e220000000800 */
[----:B------:R-:W-:Y:S01]  /*12b0*/  LOP3.LUT R10, RZ, R4, RZ, 0x33, !PT ;  /* 0x00000004ff0a7212 */ /* 0x000fe200078e33ff */
[----:B------:R-:W-:Y:S01]  /*12c0*/  FADD R3, R3, 1 ;  /* 0x3f80000003037421 */ /* 0x000fe20000000000 */
[----:B------:R-:W-:Y:S02]  /*12d0*/  LOP3.LUT R12, RZ, R5, RZ, 0x33, !PT ;  /* 0x00000005ff0c7212 */ /* 0x000fe400078e33ff */
[----:B0-----:R-:W-:-:S04]  /*12e0*/  ISETP.GE.U32.AND P0, PT, R4, R11, PT ;  /* 0x0000000b0400720c */ /* 0x001fc80003f06070 */
[----:B------:R-:W-:-:S04]  /*12f0*/  ISETP.GE.U32.AND.EX P0, PT, R5, RZ, PT, P0 ;  /* 0x000000ff0500720c */ /* 0x000fc80003f06100 */
[----:B------:R-:W-:-:S04]  /*1300*/  SEL R9, R8, RZ, P0 ;  /* 0x000000ff08097207 */ /* 0x000fc80000000000 */
[----:B------:R-:W-:-:S04]  /*1310*/  IADD3 R10, P0, P1, R10, R9, R11 ;  /* 0x000000090a0a7210 */ /* 0x000fc8000791e00b */
[----:B------:R-:W-:-:S06]  /*1320*/  IADD3.X R11, PT, PT, R12, RZ, RZ, P0, P1 ;  /* 0x000000ff0c0b7210 */ /* 0x000fcc00007e24ff */
[----:B------:R-:W0:Y:S02]  /*1330*/  I2F.U64 R11, R10 ;  /* 0x0000000a000b7312 */ /* 0x000e240000301000 */
[----:B0-----:R-:W-:-:S07]  /*1340*/  FADD R2, R2, R11 ;  /* 0x0000000b02027221 */ /* 0x001fce0000000000 */
.L_x_10:
[----:B------:R-:W-:Y:S05]  /*1350*/  BSYNC.RECONVERGENT B0 ;  /* 0x0000000000007941 */ /* 0x000fea0003800200 */
.L_x_9:
[----:B------:R-:W-:-:S05]  /*1360*/  IADD3 R4, P0, PT, R4, 0x2, RZ ;  /* 0x0000000204047810 */ /* 0x000fca0007f1e0ff */
[----:B------:R-:W-:-:S08]  /*1370*/  IMAD.X R5, RZ, RZ, R5, P0 ;  /* 0x000000ffff057224 */ /* 0x000fd000000e0605 */
.L_x_8:
[----:B------:R-:W-:-:S04]  /*1380*/  LOP3.LUT R9, R8, 0x1, RZ, 0xc0, !PT ;  /* 0x0000000108097812 */ /* 0x000fc800078ec0ff */
[----:B------:R-:W-:-:S04]  /*1390*/  ISETP.NE.U32.AND P0, PT, R9, 0x1, PT ;  /* 0x000000010900780c */ /* 0x000fc80003f05070 */
[----:B------:R-:W-:-:S13]  /*13a0*/  ISETP.NE.U32.AND.EX P0, PT, RZ, RZ, PT, P0 ;  /* 0x000000ffff00720c */ /* 0x000fda0003f05100 */
[----:B------:R-:W-:Y:S05]  /*13b0*/  @P0 BRA `(.L_x_0) ;  /* 0x0000000000600947 */ /* 0x000fea0003800000 */
[----:B------:R-:W0:Y:S01]  /*13c0*/  LDCU UR4, c[0x0][0x390] ;  /* 0x00007200ff0477ac */ /* 0x000e220008000800 */
[----:B------:R-:W-:Y:S02]  /*13d0*/  IMAD.MOV.U32 R10, RZ, RZ, R18 ;  /* 0x000000ffff0a7224 */ /* 0x000fe400078e0012 */
[----:B------:R-:W-:Y:S01]  /*13e0*/  IMAD.MOV.U32 R11, RZ, RZ, RZ ;  /* 0x000000ffff0b7224 */ /* 0x000fe200078e00ff */
[----:B------:R-:W1:Y:S01]  /*13f0*/  LDCU.64 UR8, c[0x0][0x388] ;  /* 0x00007100ff0877ac */ /* 0x000e620008000a00 */
[----:B0-----:R-:W-:-:S04]  /*1400*/  IMAD.WIDE.U32 R10, R4, UR4, R10 ;  /* 0x00000004040a7c25 */ /* 0x001fc8000f8e000a */
[----:B------:R-:W-:Y:S01]  /*1410*/  IMAD R9, R5, UR4, RZ ;  /* 0x0000000405097c24 */ /* 0x000fe2000f8e02ff */
[----:B-1----:R-:W-:-:S03]  /*1420*/  LEA R12, P0, R10, UR8, 0x2 ;  /* 0x000000080a0c7c11 */ /* 0x002fc6000f8010ff */
[----:B------:R-:W-:-:S05]  /*1430*/  IMAD.IADD R9, R11, 0x1, R9 ;  /* 0x000000010b097824 */ /* 0x000fca00078e0209 */
[----:B------:R-:W-:-:S05]  /*1440*/  LEA.HI.X R13, R10, UR9, R9, 0x2, P0 ;  /* 0x000000090a0d7c11 */ /* 0x000fca00080f1409 */
[----:B------:R-:W2:Y:S01]  /*1450*/  LDG.E R12, desc[UR6][R12.64] ;  /* 0x000000060c0c7981 */ /* 0x000ea2000c1e1900 */
[----:B------:R-:W-:Y:S01]  /*1460*/  BSSY.RECONVERGENT B0, `(.L_x_0) ;  /* 0x000000d000007945 */ /* 0x000fe20003800200 */
[----:B--2---:R-:W-:-:S04]  /*1470*/  FSETP.GEU.AND P0, PT, R7, R12, PT ;  /* 0x0000000c0700720b */ /* 0x004fc80003f0e000 */
[----:B------:R-:W-:-:S13]  /*1480*/  FSETP.LEU.OR P0, PT, R6, R12, P0 ;  /* 0x0000000c0600720b */ /* 0x000fda000070b400 */
[----:B------:R-:W-:Y:S05]  /*1490*/  @P0 BRA `(.L_x_11) ;  /* 0x0000000000240947 */ /* 0x000fea0003800000 */
[----:B------:R-:W0:Y:S01]  /*14a0*/  LDC R9, c[0x0][0x39c] ;  /* 0x0000e700ff097b82 */ /* 0x000e220000000800 */
[----:B------:R-:W-:Y:S01]  /*14b0*/  FADD R3, R3, 1 ;  /* 0x3f80000003037421 */ /* 0x000fe20000000000 */
[----:B0-----:R-:W-:-:S04]  /*14c0*/  ISETP.GT.U32.AND P0, PT, R4, R9, PT ;  /* 0x000000090400720c */ /* 0x001fc80003f04070 */
[----:B------:R-:W-:-:S04]  /*14d0*/  ISETP.GT.U32.AND.EX P0, PT, R5, RZ, PT, P0 ;  /* 0x000000ff0500720c */ /* 0x000fc80003f04100 */
[----:B------:R-:W-:-:S04]  /*14e0*/  SEL R7, R8, RZ, P0 ;  /* 0x000000ff08077207 */ /* 0x000fc80000000000 */
[----:B------:R-:W-:-:S04]  /*14f0*/  IADD3 R4, P0, P1, -R4, R7, R9 ;  /* 0x0000000704047210 */ /* 0x000fc8000791e109 */
[----:B------:R-:W-:-:S06]  /*1500*/  IADD3.X R5, PT, PT, ~R5, RZ, RZ, P0, P1 ;  /* 0x000000ff05057210 */ /* 0x000fcc00007e25ff */
[----:B------:R-:W0:Y:S02]  /*1510*/  I2F.U64 R5, R4 ;  /* 0x0000000400057312 */ /* 0x000e240000301000 */
[----:B0-----:R-:W-:-:S07]  /*1520*/  FADD R2, R2, R5 ;  /* 0x0000000502027221 */ /* 0x001fce0000000000 */
.L_x_11:
[----:B------:R-:W-:Y:S05]  /*1530*/  BSYNC.RECONVERGENT B0 ;  /* 0x0000000000007941 */ /* 0x000fea0003800200 */
.L_x_0:
[----:B------:R-:W0:Y:S01]  /*1540*/  LDCU UR4, c[0x0][0x398] ;  /* 0x00007300ff0477ac */ /* 0x000e220008000800 */
[----:B------:R-:W-:Y:S01]  /*1550*/  BSSY.RECONVERGENT B0, `(.L_x_12) ;  /* 0x0000010000007945 */ /* 0x000fe20003800200 */
[----:B0-----:R-:W-:Y:S01]  /*1560*/  I2FP.F32.U32 R8, UR4 ;  /* 0x0000000400087c45 */ /* 0x001fe20008201000 */
[----:B------:R-:W0:Y:S03]  /*1570*/  LDCU UR4, c[0x0][0x394] ;  /* 0x00007280ff0477ac */ /* 0x000e260008000800 */
[----:B------:R-:W1:Y:S08]  /*1580*/  MUFU.RCP R5, R8 ;  /* 0x0000000800057308 */ /* 0x000e700000001000 */
[----:B------:R-:W2:Y:S01]  /*1590*/  FCHK P0, R3, R8 ;  /* 0x0000000803007302 */ /* 0x000ea20000000000 */
[----:B0-----:R-:W-:-:S02]  /*15a0*/  IMAD R6, R18, UR4, R0 ;  /* 0x0000000412067c24 */ /* 0x001fc4000f8e0200 */
[----:B-1----:R-:W-:-:S04]  /*15b0*/  FFMA R4, -R8, R5, 1 ;  /* 0x3f80000008047423 */ /* 0x002fc80000000105 */
[----:B------:R-:W-:-:S04]  /*15c0*/  FFMA R4, R5, R4, R5 ;  /* 0x0000000405047223 */ /* 0x000fc80000000005 */
[----:B------:R-:W-:-:S04]  /*15d0*/  FFMA R5, R4, R3, RZ ;  /* 0x0000000304057223 */ /* 0x000fc800000000ff */
[----:B------:R-:W-:-:S04]  /*15e0*/  FFMA R10, -R8, R5, R3 ;  /* 0x00000005080a7223 */ /* 0x000fc80000000103 */
[----:B------:R-:W-:Y:S01]  /*15f0*/  FFMA R4, R4, R10, R5 ;  /* 0x0000000a04047223 */ /* 0x000fe20000000005 */
[----:B--2---:R-:W-:Y:S06]  /*1600*/  @!P0 BRA `(.L_x_13) ;  /* 0x0000000000108947 */ /* 0x004fec0003800000 */
[----:B------:R-:W-:Y:S01]  /*1610*/  IMAD.MOV.U32 R0, RZ, RZ, R8 ;  /* 0x000000ffff007224 */ /* 0x000fe200078e0008 */
[----:B------:R-:W-:-:S07]  /*1620*/  MOV R10, 0x1640 ;  /* 0x00001640000a7802 */ /* 0x000fce0000000f00 */
[----:B------:R-:W-:Y:S05]  /*1630*/  CALL.REL.NOINC `($__internal_0_$__cuda_sm3x_div_rn_noftz_f32_slowpath) ;  /* 0x0000000000887944 */ /* 0x000fea0003c00000 */
[----:B------:R-:W-:-:S07]  /*1640*/  IMAD.MOV.U32 R4, RZ, RZ, R3 ;  /* 0x000000ffff047224 */ /* 0x000fce00078e0003 */
.L_x_13:
[----:B------:R-:W-:Y:S05]  /*1650*/  BSYNC.RECONVERGENT B0 ;  /* 0x0000000000007941 */ /* 0x000fea0003800200 */
.L_x_12:
[----:B------:R-:W0:Y:S01]  /*1660*/  MUFU.RCP R3, R8 ;  /* 0x0000000800037308 */ /* 0x000e220000001000 */
[----:B------:R-:W1:Y:S01]  /*1670*/  LDC.64 R10, c[0x0][0x380] ;  /* 0x0000e000ff0a7b82 */ /* 0x000e620000000a00 */
[----:B------:R-:W-:Y:S06]  /*1680*/  BSSY.RECONVERGENT B0, `(.L_x_14) ;  /* 0x000000d000007945 */ /* 0x000fec0003800200 */
[----:B------:R-:W2:Y:S01]  /*1690*/  FCHK P0, R2, R8 ;  /* 0x0000000802007302 */ /* 0x000ea20000000000 */
[----:B0-----:R-:W-:-:S04]  /*16a0*/  FFMA R0, -R8, R3, 1 ;  /* 0x3f80000008007423 */ /* 0x001fc80000000103 */
[----:B------:R-:W-:-:S04]  /*16b0*/  FFMA R3, R3, R0, R3 ;  /* 0x0000000003037223 */ /* 0x000fc80000000003 */
[----:B------:R-:W-:Y:S01]  /*16c0*/  FFMA R5, R3, R2, RZ ;  /* 0x0000000203057223 */ /* 0x000fe200000000ff */
[----:B-1----:R-:W-:-:S04]  /*16d0*/  IMAD.WIDE.U32 R6, R6, 0x8, R10 ;  /* 0x0000000806067825 */ /* 0x002fc800078e000a */
[----:B------:R-:W-:-:S04]  /*16e0*/  FFMA R0, -R8, R5, R2 ;  /* 0x0000000508007223 */ /* 0x000fc80000000102 */
[----:B------:R-:W-:Y:S01]  /*16f0*/  FFMA R3, R3, R0, R5 ;  /* 0x0000000003037223 */ /* 0x000fe20000000005 */
[----:B--2---:R-:W-:Y:S06]  /*1700*/  @!P0 BRA `(.L_x_15) ;  /* 0x0000000000108947 */ /* 0x004fec0003800000 */
[----:B------:R-:W-:Y:S01]  /*1710*/  IMAD.MOV.U32 R3, RZ, RZ, R2 ;  /* 0x000000ffff037224 */ /* 0x000fe200078e0002 */
[----:B------:R-:W-:Y:S01]  /*1720*/  MOV R10, 0x1750 ;  /* 0x00001750000a7802 */ /* 0x000fe20000000f00 */
[----:B------:R-:W-:-:S07]  /*1730*/  IMAD.MOV.U32 R0, RZ, RZ, R8 ;  /* 0x000000ffff007224 */ /* 0x000fce00078e0008 */
[----:B------:R-:W-:Y:S05]  /*1740*/  CALL.REL.NOINC `($__internal_0_$__cuda_sm3x_div_rn_noftz_f32_slowpath) ;  /* 0x0000000000447944 */ /* 0x000fea0003c00000 */
.L_x_15:
[----:B------:R-:W-:Y:S05]  /*1750*/  BSYNC.RECONVERGENT B0 ;  /* 0x0000000000007941 */ /* 0x000fea0003800200 */
.L_x_14:
[----:B------:R-:W0:Y:S01]  /*1760*/  MUFU.RCP R5, R8 ;  /* 0x0000000800057308 */ /* 0x000e220000001000 */
[----:B------:R-:W-:Y:S07]  /*1770*/  BSSY.RECONVERGENT B0, `(.L_x_16) ;  /* 0x000000c000007945 */ /* 0x000fee0003800200 */
[----:B------:R-:W1:Y:S01]  /*1780*/  FCHK P0, R3, R8 ;  /* 0x0000000803007302 */ /* 0x000e620000000000 */
[----:B0-----:R-:W-:-:S04]  /*1790*/  FFMA R0, -R8, R5, 1 ;  /* 0x3f80000008007423 */ /* 0x001fc80000000105 */
[----:B------:R-:W-:-:S04]  /*17a0*/  FFMA R0, R5, R0, R5 ;  /* 0x0000000005007223 */ /* 0x000fc80000000005 */
[----:B------:R-:W-:-:S04]  /*17b0*/  FFMA R5, R0, R3, RZ ;  /* 0x0000000300057223 */ /* 0x000fc800000000ff */
[----:B------:R-:W-:-:S04]  /*17c0*/  FFMA R2, -R8, R5, R3 ;  /* 0x0000000508027223 */ /* 0x000fc80000000103 */
[----:B------:R-:W-:Y:S01]  /*17d0*/  FFMA R5, R0, R2, R5 ;  /* 0x0000000200057223 */ /* 0x000fe20000000005 */
[----:B-1----:R-:W-:Y:S06]  /*17e0*/  @!P0 BRA `(.L_x_17) ;  /* 0x0000000000108947 */ /* 0x002fec0003800000 */
[----:B------:R-:W-:Y:S01]  /*17f0*/  IMAD.MOV.U32 R0, RZ, RZ, R8 ;  /* 0x000000ffff007224 */ /* 0x000fe200078e0008 */
[----:B------:R-:W-:-:S07]  /*1800*/  MOV R10, 0x1820 ;  /* 0x00001820000a7802 */ /* 0x000fce0000000f00 */
[----:B------:R-:W-:Y:S05]  /*1810*/  CALL.REL.NOINC `($__internal_0_$__cuda_sm3x_div_rn_noftz_f32_slowpath) ;  /* 0x0000000000107944 */ /* 0x000fea0003c00000 */
[----:B------:R-:W-:-:S07]  /*1820*/  IMAD.MOV.U32 R5, RZ, RZ, R3 ;  /* 0x000000ffff057224 */ /* 0x000fce00078e0003 */
.L_x_17:
[----:B------:R-:W-:Y:S05]  /*1830*/  BSYNC.RECONVERGENT B0 ;  /* 0x0000000000007941 */ /* 0x000fea0003800200 */
.L_x_16:
[----:B------:R-:W-:Y:S01]  /*1840*/  STG.E.64 desc[UR6][R6.64], R4 ;  /* 0x0000000406007986 */ /* 0x000fe2000c101b06 */
[----:B------:R-:W-:Y:S05]  /*1850*/  EXIT ;  /* 0x000000000000794d */ /* 0x000fea0003800000 */
        .weak           $__internal_0_$__cuda_sm3x_div_rn_noftz_f32_slowpath
        .type           $__internal_0_$__cuda_sm3x_div_rn_noftz_f32_slowpath,@function
        .size           $__internal_0_$__cuda_sm3x_div_rn_noftz_f32_slowpath,(.L_x_44 - $__internal_0_$__cuda_sm3x_div_rn_noftz_f32_slowpath)
$__internal_0_$__cuda_sm3x_div_rn_noftz_f32_slowpath:
[----:B------:R-:W-:Y:S01]  /*1860*/  SHF.R.U32.HI R9, RZ, 0x17, R0 ;  /* 0x00000017ff097819 */ /* 0x000fe20000011600 */
[----:B------:R-:W-:Y:S01]  /*1870*/  BSSY.RECONVERGENT B1, `(.L_x_18) ;  /* 0x0000062000017945 */ /* 0x000fe20003800200 */
[----:B------:R-:W-:Y:S02]  /*1880*/  SHF.R.U32.HI R5, RZ, 0x17, R3 ;  /* 0x00000017ff057819 */ /* 0x000fe40000011603 */
[----:B------:R-:W-:Y:S02]  /*1890*/  LOP3.LUT R15, R9, 0xff, RZ, 0xc0, !PT ;  /* 0x000000ff090f7812 */ /* 0x000fe400078ec0ff */
[----:B------:R-:W-:-:S03]  /*18a0*/  LOP3.LUT R12, R5, 0xff, RZ, 0xc0, !PT ;  /* 0x000000ff050c7812 */ /* 0x000fc600078ec0ff */
[----:B------:R-:W-:Y:S02]  /*18b0*/  VIADD R11, R15, 0xffffffff ;  /* 0xffffffff0f0b7836 */ /* 0x000fe40000000000 */
[----:B------:R-:W-:-:S03]  /*18c0*/  VIADD R9, R12, 0xffffffff ;  /* 0xffffffff0c097836 */ /* 0x000fc60000000000 */
[----:B------:R-:W-:-:S04]  /*18d0*/  ISETP.GT.U32.AND P0, PT, R11, 0xfd, PT ;  /* 0x000000fd0b00780c */ /* 0x000fc80003f04070 */
[----:B------:R-:W-:-:S13]  /*18e0*/  ISETP.GT.U32.OR P0, PT, R9, 0xfd, P0 ;  /* 0x000000fd0900780c */ /* 0x000fda0000704470 */
[----:B------:R-:W-:Y:S01]  /*18f0*/  @!P0 IMAD.MOV.U32 R5, RZ, RZ, RZ ;  /* 0x000000ffff058224 */ /* 0x000fe200078e00ff */
[----:B------:R-:W-:Y:S06]  /*1900*/  @!P0 BRA `(.L_x_19) ;  /* 0x00000000005c8947 */ /* 0x000fec0003800000 */
[----:B------:R-:W-:Y:S02]  /*1910*/  FSETP.GTU.FTZ.AND P0, PT, |R3|, +INF , PT ;  /* 0x7f8000000300780b */ /* 0x000fe40003f1c200 */
[----:B------:R-:W-:-:S04]  /*1920*/  FSETP.GTU.FTZ.AND P1, PT, |R0|, +INF , PT ;  /* 0x7f8000000000780b */ /* 0x000fc80003f3c200 */
[----:B------:R-:W-:-:S13]  /*1930*/  PLOP3.LUT P0, PT, P0, P1, PT, 0xf8, 0x8f ;  /* 0x00000000008f781c */ /* 0x000fda0000703f70 */
[----:B------:R-:W-:Y:S05]  /*1940*/  @P0 BRA `(.L_x_20) ;  /* 0x00000004004c0947 */ /* 0x000fea0003800000 */
[----:B------:R-:W-:-:S13]  /*1950*/  LOP3.LUT P0, RZ, R0, 0x7fffffff, R3, 0xc8, !PT ;  /* 0x7fffffff00ff7812 */ /* 0x000fda000780c803 */
[----:B------:R-:W-:Y:S05]  /*1960*/  @!P0 BRA `(.L_x_21) ;  /* 0x00000004003c8947 */ /* 0x000fea0003800000 */
[C---:B------:R-:W-:Y:S02]  /*1970*/  FSETP.NEU.FTZ.AND P0, PT, |R3|.reuse, +INF , PT ;  /* 0x7f8000000300780b */ /* 0x040fe40003f1d200 */
[----:B------:R-:W-:Y:S02]  /*1980*/  FSETP.NEU.FTZ.AND P2, PT, |R0|, +INF , PT ;  /* 0x7f8000000000780b */ /* 0x000fe40003f5d200 */
[----:B------:R-:W-:-:S11]  /*1990*/  FSETP.NEU.FTZ.AND P1, PT, |R3|, +INF , PT ;  /* 0x7f8000000300780b */ /* 0x000fd60003f3d200 */
[----:B------:R-:W-:Y:S05]  /*19a0*/  @!P2 BRA !P0, `(.L_x_21) ;  /* 0x00000004002ca947 */ /* 0x000fea0004000000 */
[----:B------:R-:W-:-:S04]  /*19b0*/  LOP3.LUT P0, RZ, R3, 0x7fffffff, RZ, 0xc0, !PT ;  /* 0x7fffffff03ff7812 */ /* 0x000fc8000780c0ff */
[----:B------:R-:W-:-:S13]  /*19c0*/  PLOP3.LUT P0, PT, P2, P0, PT, 0x2f, 0xf2 ;  /* 0x0000000000f2781c */ /* 0x000fda0001700577 */
[----:B------:R-:W-:Y:S05]  /*19d0*/  @P0 BRA `(.L_x_22) ;  /* 0x0000000400180947 */ /* 0x000fea0003800000 */
[----:B------:R-:W-:-:S04]  /*19e0*/  LOP3.LUT P0, RZ, R0, 0x7fffffff, RZ, 0xc0, !PT ;  /* 0x7fffffff00ff7812 */ /* 0x000fc8000780c0ff */
[----:B------:R-:W-:-:S13]  /*19f0*/  PLOP3.LUT P0, PT, P1, P0, PT, 0x2f, 0xf2 ;  /* 0x0000000000f2781c */ /* 0x000fda0000f00577 */
[----:B------:R-:W-:Y:S05]  /*1a00*/  @P0 BRA `(.L_x_23) ;  /* 0x0000000400000947 */ /* 0x000fea0003800000 */
[----:B------:R-:W-:Y:S02]  /*1a10*/  ISETP.GE.AND P0, PT, R9, RZ, PT ;  /* 0x000000ff0900720c */ /* 0x000fe40003f06270 */
[----:B------:R-:W-:-:S11]  /*1a20*/  ISETP.GE.AND P1, PT, R11, RZ, PT ;  /* 0x000000ff0b00720c */ /* 0x000fd60003f26270 */
[----:B------:R-:W-:Y:S02]  /*1a30*/  @P0 IMAD.MOV.U32 R5, RZ, RZ, RZ ;  /* 0x000000ffff050224 */ /* 0x000fe400078e00ff */
[----:B------:R-:W-:Y:S01]  /*1a40*/  @!P0 FFMA R3, R3, 1.84467440737095516160e+19, RZ ;  /* 0x5f80000003038823 */ /* 0x000fe200000000ff */
[----:B------:R-:W-:Y:S02]  /*1a50*/  @!P0 IMAD.MOV.U32 R5, RZ, RZ, -0x40 ;  /* 0xffffffc0ff058424 */ /* 0x000fe400078e00ff */
[----:B------:R-:W-:Y:S02]  /*1a60*/  @!P1 FFMA R0, R0, 1.84467440737095516160e+19, RZ ;  /* 0x5f80000000009823 */ /* 0x000fe400000000ff */
[----:B------:R-:W-:-:S07]  /*1a70*/  @!P1 VIADD R5, R5, 0x40 ;  /* 0x0000004005059836 */ /* 0x000fce0000000000 */
.L_x_19:
[----:B------:R-:W-:Y:S01]  /*1a80*/  LEA R9, R15, 0xc0800000, 0x17 ;  /* 0xc08000000f097811 */ /* 0x000fe200078eb8ff */
[----:B------:R-:W-:Y:S01]  /*1a90*/  VIADD R12, R12, 0xffffff81 ;  /* 0xffffff810c0c7836 */ /* 0x000fe20000000000 */
[----:B------:R-:W-:Y:S03]  /*1aa0*/  BSSY.RECONVERGENT B2, `(.L_x_24) ;  /* 0x0000035000027945 */ /* 0x000fe60003800200 */
[----:B------:R-:W-:Y:S02]  /*1ab0*/  IMAD.IADD R9, R0, 0x1, -R9 ;  /* 0x0000000100097824 */ /* 0x000fe400078e0a09 */
[C---:B------:R-:W-:Y:S01]  /*1ac0*/  IMAD R0, R12.reuse, -0x800000, R3 ;  /* 0xff8000000c007824 */ /* 0x040fe200078e0203 */
[----:B------:R-:W-:Y:S01]  /*1ad0*/  IADD3 R12, PT, PT, R12, 0x7f, -R15 ;  /* 0x0000007f0c0c7810 */ /* 0x000fe20007ffe80f */
[----:B------:R-:W0:Y:S01]  /*1ae0*/  MUFU.RCP R11, R9 ;  /* 0x00000009000b7308 */ /* 0x000e220000001000 */
[----:B------:R-:W-:-:S03]  /*1af0*/  FADD.FTZ R13, -R9, -RZ ;  /* 0x800000ff090d7221 */ /* 0x000fc60000010100 */
[----:B------:R-:W-:Y:S02]  /*1b00*/  IMAD.IADD R12, R12, 0x1, R5 ;  /* 0x000000010c0c7824 */ /* 0x000fe400078e0205 */
[----:B0-----:R-:W-:-:S04]  /*1b10*/  FFMA R14, R11, R13, 1 ;  /* 0x3f8000000b0e7423 */ /* 0x001fc8000000000d */
[----:B------:R-:W-:-:S04]  /*1b20*/  FFMA R16, R11, R14, R11 ;  /* 0x0000000e0b107223 */ /* 0x000fc8000000000b */
[----:B------:R-:W-:-:S04]  /*1b30*/  FFMA R3, R0, R16, RZ ;  /* 0x0000001000037223 */ /* 0x000fc800000000ff */
[----:B------:R-:W-:-:S04]  /*1b40*/  FFMA R14, R13, R3, R0 ;  /* 0x000000030d0e7223 */ /* 0x000fc80000000000 */
[----:B------:R-:W-:-:S04]  /*1b50*/  FFMA R11, R16, R14, R3 ;  /* 0x0000000e100b7223 */ /* 0x000fc80000000003 */
[----:B------:R-:W-:-:S04]  /*1b60*/  FFMA R14, R13, R11, R0 ;  /* 0x0000000b0d0e7223 */ /* 0x000fc80000000000 */
[----:B------:R-:W-:-:S05]  /*1b70*/  FFMA R3, R16, R14, R11 ;  /* 0x0000000e10037223 */ /* 0x000fca000000000b */
[----:B------:R-:W-:-:S04]  /*1b80*/  SHF.R.U32.HI R0, RZ, 0x17, R3 ;  /* 0x00000017ff007819 */ /* 0x000fc80000011603 */
[----:B------:R-:W-:-:S05]  /*1b90*/  LOP3.LUT R0, R0, 0xff, RZ, 0xc0, !PT ;  /* 0x000000ff00007812 */ /* 0x000fca00078ec0ff */
[----:B------:R-:W-:-:S04]  /*1ba0*/  IMAD.IADD R13, R0, 0x1, R12 ;  /* 0x00000001000d7824 */ /* 0x000fc800078e020c */
[----:B------:R-:W-:-:S05]  /*1bb0*/  VIADD R0, R13, 0xffffffff ;  /* 0xffffffff0d007836 */ /* 0x000fca0000000000 */
[----:B------:R-:W-:-:S13]  /*1bc0*/  ISETP.GE.U32.AND P0, PT, R0, 0xfe, PT ;  /* 0x000000fe0000780c */ /* 0x000fda0003f06070 */
[----:B------:R-:W-:Y:S05]  /*1bd0*/  @!P0 BRA `(.L_x_25) ;  /* 0x0000000000808947 */ /* 0x000fea0003800000 */
[----:B------:R-:W-:-:S13]  /*1be0*/  ISETP.GT.AND P0, PT, R13, 0xfe, PT ;  /* 0x000000fe0d00780c */ /* 0x000fda0003f04270 */
[----:B------:R-:W-:Y:S05]  /*1bf0*/  @P0 BRA `(.L_x_26) ;  /* 0x00000000006c0947 */ /* 0x000fea0003800000 */
[----:B------:R-:W-:-:S13]  /*1c00*/  ISETP.GE.AND P0, PT, R13, 0x1, PT ;  /* 0x000000010d00780c */ /* 0x000fda0003f06270 */
[----:B------:R-:W-:Y:S05]  /*1c10*/  @P0 BRA `(.L_x_27) ;  /* 0x0000000000740947 */ /* 0x000fea0003800000 */
[----:B------:R-:W-:Y:S02]  /*1c20*/  ISETP.GE.AND P0, PT, R13, -0x18, PT ;  /* 0xffffffe80d00780c */ /* 0x000fe40003f06270 */
[----:B------:R-:W-:-:S11]  /*1c30*/  LOP3.LUT R3, R3, 0x80000000, RZ, 0xc0, !PT ;  /* 0x8000000003037812 */ /* 0x000fd600078ec0ff */
[----:B------:R-:W-:Y:S05]  /*1c40*/  @!P0 BRA `(.L_x_27) ;  /* 0x0000000000688947 */ /* 0x000fea0003800000 */
[CCC-:B------:R-:W-:Y:S01]  /*1c50*/  FFMA.RZ R0, R16.reuse, R14.reuse, R11.reuse ;  /* 0x0000000e10007223 */ /* 0x1c0fe2000000c00b */
[C---:B------:R-:W-:Y:S02]  /*1c60*/  VIADD R12, R13.reuse, 0x20 ;  /* 0x000000200d0c7836 */ /* 0x040fe40000000000 */
[-CC-:B------:R-:W-:Y:S01]  /*1c70*/  FFMA.RM R5, R16, R14.reuse, R11.reuse ;  /* 0x0000000e10057223 */ /* 0x180fe2000000400b */
[C---:B------:R-:W-:Y:S02]  /*1c80*/  ISETP.NE.AND P2, PT, R13.reuse, RZ, PT ;  /* 0x000000ff0d00720c */ /* 0x040fe40003f45270 */
[----:B------:R-:W-:Y:S01]  /*1c90*/  LOP3.LUT R9, R0, 0x7fffff, RZ, 0xc0, !PT ;  /* 0x007fffff00097812 */ /* 0x000fe200078ec0ff */
[----:B------:R-:W-:Y:S01]  /*1ca0*/  FFMA.RP R0, R16, R14, R11 ;  /* 0x0000000e10007223 */ /* 0x000fe2000000800b */
[----:B------:R-:W-:Y:S01]  /*1cb0*/  IMAD.MOV R11, RZ, RZ, -R13 ;  /* 0x000000ffff0b7224 */ /* 0x000fe200078e0a0d */
[----:B------:R-:W-:Y:S02]  /*1cc0*/  ISETP.NE.AND P1, PT, R13, RZ, PT ;  /* 0x000000ff0d00720c */ /* 0x000fe40003f25270 */
[----:B------:R-:W-:-:S02]  /*1cd0*/  LOP3.LUT R9, R9, 0x800000, RZ, 0xfc, !PT ;  /* 0x0080000009097812 */ /* 0x000fc400078efcff */
[----:B------:R-:W-:Y:S02]  /*1ce0*/  FSETP.NEU.FTZ.AND P0, PT, R0, R5, PT ;  /* 0x000000050000720b */ /* 0x000fe40003f1d000 */
[----:B------:R-:W-:Y:S02]  /*1cf0*/  SHF.L.U32 R12, R9, R12, RZ ;  /* 0x0000000c090c7219 */ /* 0x000fe400000006ff */
[----:B------:R-:W-:Y:S02]  /*1d00*/  SEL R0, R11, RZ, P2 ;  /* 0x000000ff0b007207 */ /* 0x000fe40001000000 */
[----:B------:R-:W-:Y:S02]  /*1d10*/  ISETP.NE.AND P1, PT, R12, RZ, P1 ;  /* 0x000000ff0c00720c */ /* 0x000fe40000f25270 */
[----:B------:R-:W-:Y:S02]  /*1d20*/  SHF.R.U32.HI R0, RZ, R0, R9 ;  /* 0x00000000ff007219 */ /* 0x000fe40000011609 */
[----:B------:R-:W-:-:S02]  /*1d30*/  PLOP3.LUT P0, PT, P0, P1, PT, 0xf8, 0x8f ;  /* 0x00000000008f781c */ /* 0x000fc40000703f70 */
[----:B------:R-:W-:Y:S02]  /*1d40*/  SHF.R.U32.HI R12, RZ, 0x1, R0 ;  /* 0x00000001ff0c7819 */ /* 0x000fe40000011600 */
[----:B------:R-:W-:-:S04]  /*1d50*/  SEL R5, RZ, 0x1, !P0 ;  /* 0x00000001ff057807 */ /* 0x000fc80004000000 */
[----:B------:R-:W-:-:S04]  /*1d60*/  LOP3.LUT R5, R5, 0x1, R12, 0xf8, !PT ;  /* 0x0000000105057812 */ /* 0x000fc800078ef80c */
[----:B------:R-:W-:-:S05]  /*1d70*/  LOP3.LUT R5, R5, R0, RZ, 0xc0, !PT ;  /* 0x0000000005057212 */ /* 0x000fca00078ec0ff */
[----:B------:R-:W-:-:S05]  /*1d80*/  IMAD.IADD R12, R12, 0x1, R5 ;  /* 0x000000010c0c7824 */ /* 0x000fca00078e0205 */
[----:B------:R-:W-:Y:S01]  /*1d90*/  LOP3.LUT R3, R12, R3, RZ, 0xfc, !PT ;  /* 0x000000030c037212 */ /* 0x000fe200078efcff */
[----:B------:R-:W-:Y:S06]  /*1da0*/  BRA `(.L_x_27) ;  /* 0x0000000000107947 */ /* 0x000fec0003800000 */
.L_x_26:
[----:B------:R-:W-:-:S04]  /*1db0*/  LOP3.LUT R3, R3, 0x80000000, RZ, 0xc0, !PT ;  /* 0x8000000003037812 */ /* 0x000fc800078ec0ff */
[----:B------:R-:W-:Y:S01]  /*1dc0*/  LOP3.LUT R3, R3, 0x7f800000, RZ, 0xfc, !PT ;  /* 0x7f80000003037812 */ /* 0x000fe200078efcff */
[----:B------:R-:W-:Y:S06]  /*1dd0*/  BRA `(.L_x_27) ;  /* 0x0000000000047947 */ /* 0x000fec0003800000 */
.L_x_25:
[----:B------:R-:W-:-:S07]  /*1de0*/  IMAD R3, R12, 0x800000, R3 ;  /* 0x008000000c037824 */ /* 0x000fce00078e0203 */
.L_x_27:
[----:B------:R-:W-:Y:S05]  /*1df0*/  BSYNC.RECONVERGENT B2 ;  /* 0x0000000000027941 */ /* 0x000fea0003800200 */
.L_x_24:
[----:B------:R-:W-:Y:S05]  /*1e00*/  BRA `(.L_x_28) ;  /* 0x0000000000207947 */ /* 0x000fea0003800000 */
.L_x_23:
[----:B------:R-:W-:-:S04]  /*1e10*/  LOP3.LUT R3, R0, 0x80000000, R3, 0x48, !PT ;  /* 0x8000000000037812 */ /* 0x000fc800078e4803 */
[----:B------:R-:W-:Y:S01]  /*1e20*/  LOP3.LUT R3, R3, 0x7f800000, RZ, 0xfc, !PT ;  /* 0x7f80000003037812 */ /* 0x000fe200078efcff */
[----:B------:R-:W-:Y:S06]  /*1e30*/  BRA `(.L_x_28) ;  /* 0x0000000000147947 */ /* 0x000fec0003800000 */
.L_x_22:
[----:B------:R-:W-:Y:S01]  /*1e40*/  LOP3.LUT R3, R0, 0x80000000, R3, 0x48, !PT ;  /* 0x8000000000037812 */ /* 0x000fe200078e4803 */
[----:B------:R-:W-:Y:S06]  /*1e50*/  BRA `(.L_x_28) ;  /* 0x00000000000c7947 */ /* 0x000fec0003800000 */
.L_x_21:
[----:B------:R-:W0:Y:S01]  /*1e60*/  MUFU.RSQ R3, -QNAN ;  /* 0xffc0000000037908 */ /* 0x000e220000001400 */
[----:B------:R-:W-:Y:S05]  /*1e70*/  BRA `(.L_x_28) ;  /* 0x0000000000047947 */ /* 0x000fea0003800000 */
.L_x_20:
[----:B------:R-:W-:-:S07]  /*1e80*/  FADD.FTZ R3, R3, R0 ;  /* 0x0000000003037221 */ /* 0x000fce0000010000 */
.L_x_28:
[----:B------:R-:W-:Y:S05]  /*1e90*/  BSYNC.RECONVERGENT B1 ;  /* 0x0000000000017941 */ /* 0x000fea0003800200 */
.L_x_18:
[----:B------:R-:W-:-:S04]  /*1ea0*/  IMAD.MOV.U32 R11, RZ, RZ, 0x0 ;  /* 0x00000000ff0b7424 */ /* 0x000fc800078e00ff */
[----:B0-----:R-:W-:Y:S05]  /*1eb0*/  RET.REL.NODEC R10 `(_Z22update_density_heatmapP6float2Pfjjjjf) ;  /* 0xffffffe00a507950 */ /* 0x001fea0003c3ffff */
.L_x_29:
[----:B------:R-:W-:-:S00]  /*1ec0*/  BRA `(.L_x_29) ;  /* 0xfffffffc00fc7947 */ /* 0x000fc0000383ffff */
[----:B------:R-:W-:-:S00]  /*1ed0*/  NOP ;  /* 0x0000000000007918 */ /* 0x000fc00000000000 */
        /* <DEDUP_REMOVED lines=10> */
.L_x_44:


//--------------------- .text._Z15convert_to_dbfsPff --------------------------
	.section	.text._Z15convert_to_dbfsPff,"ax",@progbits
	.align	128
        .global         _Z15convert_to_dbfsPff
        .type           _Z15convert_to_dbfsPff,@function
        .size           _Z15convert_to_dbfsPff,(.L_x_45 - _Z15convert_to_dbfsPff)
        .other          _Z15convert_to_dbfsPff,@"STO_CUDA_ENTRY STV_DEFAULT"
_Z15convert_to_dbfsPff:
.text._Z15convert_to_dbfsPff:
[----:B------:R-:W-:Y:S01]  /*0000*/  LDC R1, c[0x0][0x37c] ;  /* 0x0000df00ff017b82 */ /* 0x000fe20000000800 */
[----:B------:R-:W0:Y:S07]  /*0010*/  S2R R0, SR_TID.X ;  /* 0x0000000000007919 */ /* 0x000e2e0000002100 */
[----:B------:R-:W0:Y:S01]  /*0020*/  S2UR UR6, SR_CTAID.X ;  /* 0x00000000000679c3 */ /* 0x000e220000002500 */
[----:B------:R-:W1:Y:S07]  /*0030*/  LDCU.64 UR4, c[0x0][0x358] ;  /* 0x00006b00ff0477ac */ /* 0x000e6e0008000a00 */
[----:B------:R-:W0:Y:S08]  /*0040*/  LDC R3, c[0x0][0x360] ;  /* 0x0000d800ff037b82 */ /* 0x000e300000000800 */
[----:B------:R-:W2:Y:S08]  /*0050*/  LDC.64 R4, c[0x0][0x380] ;  /* 0x0000e000ff047b82 */ /* 0x000eb00000000a00 */
[----:B------:R-:W3:Y:S01]  /*0060*/  LDC R7, c[0x0][0x388] ;  /* 0x0000e200ff077b82 */ /* 0x000ee20000000800 */
[----:B0-----:R-:W-:-:S04]  /*0070*/  IMAD R3, R3, UR6, R0 ;  /* 0x0000000603037c24 */ /* 0x001fc8000f8e0200 */
[----:B--2---:R-:W-:-:S05]  /*0080*/  IMAD.WIDE.U32 R4, R3, 0x4, R4 ;  /* 0x0000000403047825 */ /* 0x004fca00078e0004 */
[----:B-1----:R-:W2:Y:S01]  /*0090*/  LDG.E R0, desc[UR4][R4.64] ;  /* 0x0000000404007981 */ /* 0x002ea2000c1e1900 */
[----:B------:R-:W-:Y:S01]  /*00a0*/  BSSY.RECONVERGENT B0, `(.L_x_30) ;  /* 0x000000c000007945 */ /* 0x000fe20003800200 */
[----:B---3--:R-:W0:Y:S02]  /*00b0*/  MUFU.RCP R2, R7 ;  /* 0x0000000700027308 */ /* 0x008e240000001000 */
[----:B0-----:R-:W-:-:S04]  /*00c0*/  FFMA R3, R2, -R7, 1 ;  /* 0x3f80000002037423 */ /* 0x001fc80000000807 */
[----:B------:R-:W-:Y:S02]  /*00d0*/  FFMA R3, R2, R3, R2 ;  /* 0x0000000302037223 */ /* 0x000fe40000000002 */
[----:B--2---:R-:W0:Y:S02]  /*00e0*/  FCHK P0, R0, R7 ;  /* 0x0000000700007302 */ /* 0x004e240000000000 */
[----:B------:R-:W-:-:S04]  /*00f0*/  FFMA R2, R0, R3, RZ ;  /* 0x0000000300027223 */ /* 0x000fc800000000ff */
[----:B------:R-:W-:-:S04]  /*0100*/  FFMA R6, R2, -R7, R0 ;  /* 0x8000000702067223 */ /* 0x000fc80000000000 */
[----:B------:R-:W-:Y:S01]  /*0110*/  FFMA R2, R3, R6, R2 ;  /* 0x0000000603027223 */ /* 0x000fe20000000002 */
[----:B0-----:R-:W-:Y:S06]  /*0120*/  @!P0 BRA `(.L_x_31) ;  /* 0x00000000000c8947 */ /* 0x001fec0003800000 */
[----:B------:R-:W-:-:S07]  /*0130*/  MOV R2, 0x150 ;  /* 0x0000015000027802 */ /* 0x000fce0000000f00 */
[----:B------:R-:W-:Y:S05]  /*0140*/  CALL.REL.NOINC `($__internal_1_$__cuda_sm3x_div_rn_noftz_f32_slowpath) ;  /* 0x0000000000887944 */ /* 0x000fea0003c00000 */
[----:B------:R-:W-:-:S07]  /*0150*/  IMAD.MOV.U32 R2, RZ, RZ, R0 ;  /* 0x000000ffff027224 */ /* 0x000fce00078e0000 */
.L_x_31:
[----:B------:R-:W-:Y:S05]  /*0160*/  BSYNC.RECONVERGENT B0 ;  /* 0x0000000000007941 */ /* 0x000fea0003800200 */
.L_x_30:
[----:B------:R-:W-:Y:S02]  /*0170*/  IMAD.MOV.U32 R9, RZ, RZ, R2 ;  /* 0x000000ffff097224 */ /* 0x000fe400078e0002 */
[----:B------:R-:W-:-:S03]  /*0180*/  IMAD.MOV.U32 R3, RZ, RZ, 0x3e055027 ;  /* 0x3e055027ff037424 */ /* 0x000fc600078e00ff */
[----:B------:R-:W-:-:S13]  /*0190*/  FSETP.GEU.AND P0, PT, R9, 1.175494350822287508e-38, PT ;  /* 0x008000000900780b */ /* 0x000fda0003f0e000 */
[----:B------:R-:W-:-:S04]  /*01a0*/  @!P0 FMUL R9, R9, 8388608 ;  /* 0x4b00000009098820 */ /* 0x000fc80000400000 */
[----:B------:R-:W-:-:S05]  /*01b0*/  VIADD R0, R9, 0xc0d55555 ;  /* 0xc0d5555509007836 */ /* 0x000fca0000000000 */
[----:B------:R-:W-:-:S05]  /*01c0*/  LOP3.LUT R2, R0, 0xff800000, RZ, 0xc0, !PT ;  /* 0xff80000000027812 */ /* 0x000fca00078ec0ff */
[----:B------:R-:W-:-:S04]  /*01d0*/  IMAD.IADD R0, R9, 0x1, -R2 ;  /* 0x0000000109007824 */ /* 0x000fc800078e0a02 */
[----:B------:R-:W-:Y:S01]  /*01e0*/  FADD R6, R0, -1 ;  /* 0xbf80000000067421 */ /* 0x000fe20000000000 */
[----:B------:R-:W-:Y:S02]  /*01f0*/  FSEL R0, RZ, -23, P0 ;  /* 0xc1b80000ff007808 */ /* 0x000fe40000000000 */
[----:B------:R-:W-:Y:S01]  /*0200*/  ISETP.GT.U32.AND P0, PT, R9, 0x7f7fffff, PT ;  /* 0x7f7fffff0900780c */ /* 0x000fe20003f04070 */
[----:B------:R-:W-:-:S04]  /*0210*/  FFMA R3, R6, -R3, 0.14084610342979431152 ;  /* 0x3e1039f606037423 */ /* 0x000fc80000000803 */
[----:B------:R-:W-:-:S04]  /*0220*/  FFMA R3, R6, R3, -0.12148627638816833496 ;  /* 0xbdf8cdcc06037423 */ /* 0x000fc80000000003 */
[----:B------:R-:W-:-:S04]  /*0230*/  FFMA R3, R6, R3, 0.13980610668659210205 ;  /* 0x3e0f295506037423 */ /* 0x000fc80000000003 */
[----:B------:R-:W-:-:S04]  /*0240*/  FFMA R3, R6, R3, -0.16684235632419586182 ;  /* 0xbe2ad8b906037423 */ /* 0x000fc80000000003 */
[----:B------:R-:W-:-:S04]  /*0250*/  FFMA R3, R6, R3, 0.20012299716472625732 ;  /* 0x3e4ced0b06037423 */ /* 0x000fc80000000003 */
[----:B------:R-:W-:-:S04]  /*0260*/  FFMA R3, R6, R3, -0.24999669194221496582 ;  /* 0xbe7fff2206037423 */ /* 0x000fc80000000003 */
[----:B------:R-:W-:-:S04]  /*0270*/  FFMA R3, R6, R3, 0.33333182334899902344 ;  /* 0x3eaaaa7806037423 */ /* 0x000fc80000000003 */
[C---:B------:R-:W-:Y:S01]  /*0280*/  FFMA R7, R6.reuse, R3, -0.5 ;  /* 0xbf00000006077423 */ /* 0x040fe20000000003 */
[----:B------:R-:W-:Y:S01]  /*0290*/  I2FP.F32.S32 R3, R2 ;  /* 0x0000000200037245 */ /* 0x000fe20000201400 */
[----:B------:R-:W-:Y:S02]  /*02a0*/  IMAD.MOV.U32 R2, RZ, RZ, 0x7f800000 ;  /* 0x7f800000ff027424 */ /* 0x000fe400078e00ff */
[C---:B------:R-:W-:Y:S02]  /*02b0*/  FMUL R7, R6.reuse, R7 ;  /* 0x0000000706077220 */ /* 0x040fe40000400000 */
[----:B------:R-:W-:Y:S02]  /*02c0*/  FFMA R0, R3, 1.1920928955078125e-07, R0 ;  /* 0x3400000003007823 */ /* 0x000fe40000000000 */
[----:B------:R-:W-:-:S04]  /*02d0*/  FFMA R7, R6, R7, R6 ;  /* 0x0000000706077223 */ /* 0x000fc80000000006 */
[----:B------:R-:W-:Y:S01]  /*02e0*/  FFMA R0, R0, 0.69314718246459960938, R7 ;  /* 0x3f31721800007823 */ /* 0x000fe20000000007 */
[C---:B------:R-:W-:Y:S01]  /*02f0*/  @P0 FFMA R0, R9.reuse, R2, +INF ;  /* 0x7f80000009000423 */ /* 0x040fe20000000002 */
[----:B------:R-:W-:-:S03]  /*0300*/  FSETP.NEU.AND P0, PT, R9, RZ, PT ;  /* 0x000000ff0900720b */ /* 0x000fc60003f0d000 */
[----:B------:R-:W-:-:S04]  /*0310*/  FMUL R0, R0, 0.43429449200630187988 ;  /* 0x3ede5bd900007820 */ /* 0x000fc80000400000 */
[----:B------:R-:W-:-:S05]  /*0320*/  FMUL R0, R0, 20 ;  /* 0x41a0000000007820 */ /* 0x000fca0000400000 */
[----:B------:R-:W-:-:S04]  /*0330*/  FSEL R0, R0, -INF , P0 ;  /* 0xff80000000007808 */ /* 0x000fc80000000000 */
[----:B------:R-:W-:-:S05]  /*0340*/  FMNMX.NAN R3, R0, -10000, !PT ;  /* 0xc61c400000037809 */ /* 0x000fca0007820000 */
[----:B------:R-:W-:Y:S01]  /*0350*/  STG.E desc[UR4][R4.64], R3 ;  /* 0x0000000304007986 */ /* 0x000fe2000c101904 */
[----:B------:R-:W-:Y:S05]  /*0360*/  EXIT ;  /* 0x000000000000794d */ /* 0x000fea0003800000 */
        .weak           $__internal_1_$__cuda_sm3x_div_rn_noftz_f32_slowpath
        .type           $__internal_1_$__cuda_sm3x_div_rn_noftz_f32_slowpath,@function
        .size           $__internal_1_$__cuda_sm3x_div_rn_noftz_f32_slowpath,(.L_x_45 - $__internal_1_$__cuda_sm3x_div_rn_noftz_f32_slowpath)
$__internal_1_$__cuda_sm3x_div_rn_noftz_f32_slowpath:
[----:B------:R-:W0:Y:S01]  /*0370*/  LDC R3, c[0x0][0x388] ;  /* 0x0000e200ff037b82 */ /* 0x000e220000000800 */
[--C-:B------:R-:W-:Y:S01]  /*0380*/  SHF.R.U32.HI R6, RZ, 0x17, R0.reuse ;  /* 0x00000017ff067819 */ /* 0x100fe20000011600 */
[----:B------:R-:W1:Y:S01]  /*0390*/  LDCU UR6, c[0x0][0x388] ;  /* 0x00007100ff0677ac */ /* 0x000e620008000800 */
[----:B------:R-:W-:Y:S01]  /*03a0*/  BSSY.RECONVERGENT B1, `(.L_x_32) ;  /* 0x0000064000017945 */ /* 0x000fe20003800200 */
[----:B------:R-:W-:Y:S01]  /*03b0*/  IMAD.MOV.U32 R8, RZ, RZ, R0 ;  /* 0x000000ffff087224 */ /* 0x000fe200078e0000 */
[----:B------:R-:W-:-:S05]  /*03c0*/  LOP3.LUT R6, R6, 0xff, RZ, 0xc0, !PT ;  /* 0x000000ff06067812 */ /* 0x000fca00078ec0ff */
[----:B------:R-:W-:Y:S02]  /*03d0*/  VIADD R11, R6, 0xffffffff ;  /* 0xffffffff060b7836 */ /* 0x000fe40000000000 */
[----:B-1----:R-:W-:Y:S01]  /*03e0*/  IMAD.U32 R9, RZ, RZ, UR6 ;  /* 0x00000006ff097e24 */ /* 0x002fe2000f8e00ff */
[----:B0-----:R-:W-:-:S04]  /*03f0*/  SHF.R.U32.HI R7, RZ, 0x17, R3 ;  /* 0x00000017ff077819 */ /* 0x001fc80000011603 */
[----:B------:R-:W-:-:S04]  /*0400*/  LOP3.LUT R7, R7, 0xff, RZ, 0xc0, !PT ;  /* 0x000000ff07077812 */ /* 0x000fc800078ec0ff */
[----:B------:R-:W-:-:S04]  /*0410*/  IADD3 R12, PT, PT, R7, -0x1, RZ ;  /* 0xffffffff070c7810 */ /* 0x000fc80007ffe0ff */
        /* <DEDUP_REMOVED lines=22> */
[----:B------:R-:W-:Y:S01]  /*0580*/  @P0 MOV R10, RZ ;  /* 0x000000ff000a0202 */ /* 0x000fe20000000f00 */
[----:B------:R-:W-:Y:S02]  /*0590*/  @!P0 IMAD.MOV.U32 R10, RZ, RZ, -0x40 ;  /* 0xffffffc0ff0a8424 */ /* 0x000fe400078e00ff */
[----:B------:R-:W-:Y:S01]  /*05a0*/  @!P0 FFMA R8, R0, 1.84467440737095516160e+19, RZ ;  /* 0x5f80000000088823 */ /* 0x000fe200000000ff */
[----:B------:R-:W-:Y:S01]  /*05b0*/  @!P1 FFMA R9, R3, 1.84467440737095516160e+19, RZ ;  /* 0x5f80000003099823 */ /* 0x000fe200000000ff */
[----:B------:R-:W-:-:S07]  /*05c0*/  @!P1 VIADD R10, R10, 0x40 ;  /* 0x000000400a0a9836 */ /* 0x000fce0000000000 */
.L_x_33:
[----:B------:R-:W-:Y:S01]  /*05d0*/  LEA R0, R7, 0xc0800000, 0x17 ;  /* 0xc080000007007811 */ /* 0x000fe200078eb8ff */
[----:B------:R-:W-:Y:S01]  /*05e0*/  VIADD R6, R6, 0xffffff81 ;  /* 0xffffff8106067836 */ /* 0x000fe20000000000 */
[----:B------:R-:W-:Y:S03]  /*05f0*/  BSSY.RECONVERGENT B2, `(.L_x_38) ;  /* 0x0000035000027945 */ /* 0x000fe60003800200 */
[----:B------:R-:W-:Y:S01]  /*0600*/  IMAD.IADD R9, R9, 0x1, -R0 ;  /* 0x0000000109097824 */ /* 0x000fe200078e0a00 */
[C---:B------:R-:W-:Y:S01]  /*0610*/  IADD3 R7, PT, PT, R6.reuse, 0x7f, -R7 ;  /* 0x0000007f06077810 */ /* 0x040fe20007ffe807 */
[----:B------:R-:W-:Y:S02]  /*0620*/  IMAD R0, R6, -0x800000, R8 ;  /* 0xff80000006007824 */ /* 0x000fe400078e0208 */
[----:B------:R-:W0:Y:S01]  /*0630*/  MUFU.RCP R3, R9 ;  /* 0x0000000900037308 */ /* 0x000e220000001000 */
[----:B------:R-:W-:Y:S01]  /*0640*/  FADD.FTZ R11, -R9, -RZ ;  /* 0x800000ff090b7221 */ /* 0x000fe20000010100 */
[----:B------:R-:W-:-:S03]  /*0650*/  IADD3 R7, PT, PT, R7, R10, RZ ;  /* 0x0000000a07077210 */ /* 0x000fc60007ffe0ff */
        /* <DEDUP_REMOVED lines=21> */
[CCC-:B------:R-:W-:Y:S01]  /*07b0*/  FFMA.RM R6, R12.reuse, R8.reuse, R13.reuse ;  /* 0x000000080c067223 */ /* 0x1c0fe2000000400d */
[C---:B------:R-:W-:Y:S02]  /*07c0*/  ISETP.NE.AND P2, PT, R9.reuse, RZ, PT ;  /* 0x000000ff0900720c */ /* 0x040fe40003f45270 */
[----:B------:R-:W-:Y:S02]  /*07d0*/  ISETP.NE.AND P1, PT, R9, RZ, PT ;  /* 0x000000ff0900720c */ /* 0x000fe40003f25270 */
[----:B------:R-:W-:Y:S01]  /*07e0*/  LOP3.LUT R7, R3, 0x7fffff, RZ, 0xc0, !PT ;  /* 0x007fffff03077812 */ /* 0x000fe200078ec0ff */
[----:B------:R-:W-:Y:S01]  /*07f0*/  FFMA.RP R3, R12, R8, R13 ;  /* 0x000000080c037223 */ /* 0x000fe2000000800d */
[----:B------:R-:W-:Y:S02]  /*0800*/  VIADD R8, R9, 0x20 ;  /* 0x0000002009087836 */ /* 0x000fe40000000000 */
[----:B------:R-:W-:Y:S01]  /*0810*/  LOP3.LUT R7, R7, 0x800000, RZ, 0xfc, !PT ;  /* 0x0080000007077812 */ /* 0x000fe200078efcff */
[----:B------:R-:W-:Y:S01]  /*0820*/  IMAD.MOV R9, RZ, RZ, -R9 ;  /* 0x000000ffff097224 */ /* 0x000fe200078e0a09 */
[----:B------:R-:W-:-:S02]  /*0830*/  FSETP.NEU.FTZ.AND P0, PT, R3, R6, PT ;  /* 0x000000060300720b */ /* 0x000fc40003f1d000 */
[----:B------:R-:W-:Y:S02]  /*0840*/  SHF.L.U32 R8, R7, R8, RZ ;  /* 0x0000000807087219 */ /* 0x000fe400000006ff */
[----:B------:R-:W-:Y:S02]  /*0850*/  SEL R6, R9, RZ, P2 ;  /* 0x000000ff09067207 */ /* 0x000fe40001000000 */
[----:B------:R-:W-:Y:S02]  /*0860*/  ISETP.NE.AND P1, PT, R8, RZ, P1 ;  /* 0x000000ff0800720c */ /* 0x000fe40000f25270 */
[----:B------:R-:W-:Y:S02]  /*0870*/  SHF.R.U32.HI R6, RZ, R6, R7 ;  /* 0x00000006ff067219 */ /* 0x000fe40000011607 */
[----:B------:R-:W-:Y:S02]  /*0880*/  PLOP3.LUT P0, PT, P0, P1, PT, 0xf8, 0x8f ;  /* 0x00000000008f781c */ /* 0x000fe40000703f70 */
[----:B------:R-:W-:-:S02]  /*0890*/  SHF.R.U32.HI R8, RZ, 0x1, R6 ;  /* 0x00000001ff087819 */ /* 0x000fc40000011606 */
[----:B------:R-:W-:-:S04]  /*08a0*/  SEL R3, RZ, 0x1, !P0 ;  /* 0x00000001ff037807 */ /* 0x000fc80004000000 */
[----:B------:R-:W-:-:S04]  /*08b0*/  LOP3.LUT R3, R3, 0x1, R8, 0xf8, !PT ;  /* 0x0000000103037812 */ /* 0x000fc800078ef808 */
[----:B------:R-:W-:-:S04]  /*08c0*/  LOP3.LUT R3, R3, R6, RZ, 0xc0, !PT ;  /* 0x0000000603037212 */ /* 0x000fc800078ec0ff */
[----:B------:R-:W-:-:S04]  /*08d0*/  IADD3 R3, PT, PT, R8, R3, RZ ;  /* 0x0000000308037210 */ /* 0x000fc80007ffe0ff */
[----:B------:R-:W-:Y:S01]  /*08e0*/  LOP3.LUT R0, R3, R0, RZ, 0xfc, !PT ;  /* 0x0000000003007212 */ /* 0x000fe200078efcff */
[----:B------:R-:W-:Y:S06]  /*08f0*/  BRA `(.L_x_41) ;  /* 0x0000000000107947 */ /* 0x000fec0003800000 */
.L_x_40:
[----:B------:R-:W-:-:S04]  /*0900*/  LOP3.LUT R0, R0, 0x80000000, RZ, 0xc0, !PT ;  /* 0x8000000000007812 */ /* 0x000fc800078ec0ff */
[----:B------:R-:W-:Y:S01]  /*0910*/  LOP3.LUT R0, R0, 0x7f800000, RZ, 0xfc, !PT ;  /* 0x7f80000000007812 */ /* 0x000fe200078efcff */
[----:B------:R-:W-:Y:S06]  /*0920*/  BRA `(.L_x_41) ;  /* 0x0000000000047947 */ /* 0x000fec0003800000 */
.L_x_39:
[----:B------:R-:W-:-:S07]  /*0930*/  IMAD R0, R7, 0x800000, R0 ;  /* 0x0080000007007824 */ /* 0x000fce00078e0200 */
.L_x_41:
[----:B------:R-:W-:Y:S05]  /*0940*/  BSYNC.RECONVERGENT B2 ;  /* 0x0000000000027941 */ /* 0x000fea0003800200 */
.L_x_38:
[----:B------:R-:W-:Y:S05]  /*0950*/  BRA `(.L_x_42) ;  /* 0x0000000000207947 */ /* 0x000fea0003800000 */
.L_x_37:
[----:B------:R-:W-:-:S04]  /*0960*/  LOP3.LUT R0, R9, 0x80000000, R8, 0x48, !PT ;  /* 0x8000000009007812 */ /* 0x000fc800078e4808 */
[----:B------:R-:W-:Y:S01]  /*0970*/  LOP3.LUT R0, R0, 0x7f800000, RZ, 0xfc, !PT ;  /* 0x7f80000000007812 */ /* 0x000fe200078efcff */
[----:B------:R-:W-:Y:S06]  /*0980*/  BRA `(.L_x_42) ;  /* 0x0000000000147947 */ /* 0x000fec0003800000 */
.L_x_36:
[----:B------:R-:W-:Y:S01]  /*0990*/  LOP3.LUT R0, R9, 0x80000000, R8, 0x48, !PT ;  /* 0x8000000009007812 */ /* 0x000fe200078e4808 */
[----:B------:R-:W-:Y:S06]  /*09a0*/  BRA `(.L_x_42) ;  /* 0x00000000000c7947 */ /* 0x000fec0003800000 */
.L_x_35:
[----:B------:R-:W0:Y:S01]  /*09b0*/  MUFU.RSQ R0, -QNAN ;  /* 0xffc0000000007908 */ /* 0x000e220000001400 */
[----:B------:R-:W-:Y:S05]  /*09c0*/  BRA `(.L_x_42) ;  /* 0x0000000000047947 */ /* 0x000fea0003800000 */
.L_x_34:
[----:B------:R-:W-:-:S07]  /*09d0*/  FADD.FTZ R0, R0, R3 ;  /* 0x0000000300007221 */ /* 0x000fce0000010000 */
.L_x_42:
[----:B------:R-:W-:Y:S05]  /*09e0*/  BSYNC.RECONVERGENT B1 ;  /* 0x0000000000017941 */ /* 0x000fea0003800200 */
.L_x_32:
[----:B------:R-:W-:-:S04]  /*09f0*/  IMAD.MOV.U32 R3, RZ, RZ, 0x0 ;  /* 0x00000000ff037424 */ /* 0x000fc800078e00ff */
[----:B0-----:R-:W-:Y:S05]  /*0a00*/  RET.REL.NODEC R2 `(_Z15convert_to_dbfsPff) ;  /* 0xfffffff4027c7950 */ /* 0x001fea0003c3ffff */
.L_x_43:
        /* <DEDUP_REMOVED lines=15> */
.L_x_45:


//--------------------- .nv.shared.reserved.0     --------------------------
	.section	.nv.shared.reserved.0,"aw",@nobits
	.weak		__nv_reservedSMEM_offset_0_alias
	.size		__nv_reservedSMEM_offset_0_alias, 0, 64
	.other		__nv_reservedSMEM_offset_0_alias,@"STO_CUDA_RESERVED_SHARED STV_DEFAULT"
__nv_reservedSMEM_offset_0_alias:
	.zero		0
	.zero		64


//--------------------- .nv.constant0._Z22update_density_heatmapP6float2Pfjjjjf --------------------------
	.section	.nv.constant0._Z22update_density_heatmapP6float2Pfjjjjf,"a",@progbits
	.sectionflags	@""
	.align	4
.nv.constant0._Z22update_density_heatmapP6float2Pfjjjjf:
	.zero		932


//--------------------- .nv.constant0._Z15convert_to_dbfsPff --------------------------
	.section	.nv.constant0._Z15convert_to_dbfsPff,"a",@progbits
	.sectionflags	@""
	.align	4
.nv.constant0._Z15convert_to_dbfsPff:
	.zero		908


//--------------------- SYMBOLS --------------------------

	.type		.nv.reservedSmem.offset0,@object
	.size		.nv.reservedSmem.offset0,0x4
